//
// Generated by NVIDIA NVVM Compiler
//
// Compiler Build ID: CL-36424714
// Cuda compilation tools, release 13.0, V13.0.88
// Based on NVVM 20.0.0
//

.version 9.0
.target sm_100
.address_size 64

	// .globl	_Z17VectorizedDstMaskIfhEvmifPKT_PT0_PS0_bii
.global .align 4 .b8 precalc_xorwow_matrix[102400];
.global .align 4 .b8 precalc_xorwow_offset_matrix[102400];
.global .align 4 .b8 mrg32k3aM1[2304];
.global .align 4 .b8 mrg32k3aM2[2304];
.global .align 4 .b8 mrg32k3aM1SubSeq[2016];
.global .align 4 .b8 mrg32k3aM2SubSeq[2016];
.global .align 4 .b8 mrg32k3aM1Seq[2304];
.global .align 4 .b8 mrg32k3aM2Seq[2304];
.const .align 8 .b8 __cr_lgamma_table[72];

.visible .entry _Z17VectorizedDstMaskIfhEvmifPKT_PT0_PS0_bii(
	.param .u64 _Z17VectorizedDstMaskIfhEvmifPKT_PT0_PS0_bii_param_0,
	.param .u32 _Z17VectorizedDstMaskIfhEvmifPKT_PT0_PS0_bii_param_1,
	.param .f32 _Z17VectorizedDstMaskIfhEvmifPKT_PT0_PS0_bii_param_2,
	.param .u64 .ptr .align 1 _Z17VectorizedDstMaskIfhEvmifPKT_PT0_PS0_bii_param_3,
	.param .u64 .ptr .align 1 _Z17VectorizedDstMaskIfhEvmifPKT_PT0_PS0_bii_param_4,
	.param .u64 .ptr .align 1 _Z17VectorizedDstMaskIfhEvmifPKT_PT0_PS0_bii_param_5,
	.param .u8 _Z17VectorizedDstMaskIfhEvmifPKT_PT0_PS0_bii_param_6,
	.param .u32 _Z17VectorizedDstMaskIfhEvmifPKT_PT0_PS0_bii_param_7,
	.param .u32 _Z17VectorizedDstMaskIfhEvmifPKT_PT0_PS0_bii_param_8
)
{
	.reg .pred 	%p<42>;
	.reg .b16 	%rs<4>;
	.reg .b32 	%r<381>;
	.reg .b32 	%f<124>;
	.reg .b64 	%rd<43>;

	ld.param.u32 	%r83, [_Z17VectorizedDstMaskIfhEvmifPKT_PT0_PS0_bii_param_1];
	ld.param.f32 	%f68, [_Z17VectorizedDstMaskIfhEvmifPKT_PT0_PS0_bii_param_2];
	ld.param.u64 	%rd11, [_Z17VectorizedDstMaskIfhEvmifPKT_PT0_PS0_bii_param_3];
	ld.param.u32 	%r84, [_Z17VectorizedDstMaskIfhEvmifPKT_PT0_PS0_bii_param_7];
	ld.param.u32 	%r85, [_Z17VectorizedDstMaskIfhEvmifPKT_PT0_PS0_bii_param_8];
	cvta.to.global.u64 	%rd1, %rd11;
	mov.u32 	%r1, %tid.x;
	mov.u32 	%r87, %ntid.x;
	mov.u32 	%r88, %ctaid.x;
	mul.lo.s32 	%r89, %r88, %r87;
	add.s32 	%r369, %r89, %r1;
	cvt.s64.s32 	%rd12, %r84;
	shr.s32 	%r3, %r83, 31;
	shr.u64 	%rd13, %rd12, 34;
	shr.s32 	%r371, %r84, 2;
	cvt.u32.u64 	%r370, %rd13;
	mov.b32 	%r90, -766435501;
	mul.hi.u32 	%r91, %r90, %r371;
	mul.lo.s32 	%r92, %r371, -766435501;
	mov.b32 	%r93, -845247145;
	mul.hi.u32 	%r94, %r93, %r369;
	mul.lo.s32 	%r95, %r369, -845247145;
	xor.b32  	%r96, %r83, %r94;
	xor.b32  	%r97, %r96, %r370;
	xor.b32  	%r98, %r91, %r3;
	add.s32 	%r6, %r83, -1640531527;
	add.s32 	%r7, %r3, -1150833019;
	mul.hi.u32 	%r99, %r90, %r97;
	mul.lo.s32 	%r100, %r97, -766435501;
	mul.hi.u32 	%r101, %r93, %r98;
	mul.lo.s32 	%r102, %r98, -845247145;
	xor.b32  	%r103, %r95, %r101;
	xor.b32  	%r104, %r103, %r6;
	xor.b32  	%r105, %r92, %r99;
	xor.b32  	%r106, %r105, %r7;
	add.s32 	%r8, %r83, 1013904242;
	add.s32 	%r9, %r3, 1993301258;
	mul.hi.u32 	%r107, %r90, %r104;
	mul.lo.s32 	%r108, %r104, -766435501;
	mul.hi.u32 	%r109, %r93, %r106;
	mul.lo.s32 	%r110, %r106, -845247145;
	xor.b32  	%r111, %r102, %r109;
	xor.b32  	%r112, %r111, %r8;
	xor.b32  	%r113, %r100, %r107;
	xor.b32  	%r114, %r113, %r9;
	add.s32 	%r10, %r83, -626627285;
	add.s32 	%r11, %r3, 842468239;
	mul.hi.u32 	%r115, %r90, %r112;
	mul.lo.s32 	%r116, %r112, -766435501;
	mul.hi.u32 	%r117, %r93, %r114;
	mul.lo.s32 	%r118, %r114, -845247145;
	xor.b32  	%r119, %r110, %r117;
	xor.b32  	%r120, %r119, %r10;
	xor.b32  	%r121, %r108, %r115;
	xor.b32  	%r122, %r121, %r11;
	add.s32 	%r12, %r83, 2027808484;
	add.s32 	%r13, %r3, -308364780;
	mul.hi.u32 	%r123, %r90, %r120;
	mul.lo.s32 	%r124, %r120, -766435501;
	mul.hi.u32 	%r125, %r93, %r122;
	mul.lo.s32 	%r126, %r122, -845247145;
	xor.b32  	%r127, %r118, %r125;
	xor.b32  	%r128, %r127, %r12;
	xor.b32  	%r129, %r116, %r123;
	xor.b32  	%r130, %r129, %r13;
	add.s32 	%r14, %r83, 387276957;
	add.s32 	%r15, %r3, -1459197799;
	mul.hi.u32 	%r131, %r90, %r128;
	mul.lo.s32 	%r132, %r128, -766435501;
	mul.hi.u32 	%r133, %r93, %r130;
	mul.lo.s32 	%r134, %r130, -845247145;
	xor.b32  	%r135, %r126, %r133;
	xor.b32  	%r136, %r135, %r14;
	xor.b32  	%r137, %r124, %r131;
	xor.b32  	%r138, %r137, %r15;
	add.s32 	%r16, %r83, -1253254570;
	add.s32 	%r17, %r3, 1684936478;
	mul.hi.u32 	%r139, %r90, %r136;
	mul.lo.s32 	%r140, %r136, -766435501;
	mul.hi.u32 	%r141, %r93, %r138;
	mul.lo.s32 	%r142, %r138, -845247145;
	xor.b32  	%r143, %r134, %r141;
	xor.b32  	%r144, %r143, %r16;
	xor.b32  	%r145, %r132, %r139;
	xor.b32  	%r146, %r145, %r17;
	add.s32 	%r18, %r83, 1401181199;
	add.s32 	%r19, %r3, 534103459;
	mul.hi.u32 	%r147, %r90, %r144;
	mul.lo.s32 	%r148, %r144, -766435501;
	mul.hi.u32 	%r149, %r93, %r146;
	mul.lo.s32 	%r150, %r146, -845247145;
	xor.b32  	%r151, %r142, %r149;
	xor.b32  	%r152, %r151, %r18;
	xor.b32  	%r153, %r140, %r147;
	xor.b32  	%r154, %r153, %r19;
	add.s32 	%r20, %r83, -239350328;
	add.s32 	%r21, %r3, -616729560;
	mul.hi.u32 	%r155, %r90, %r152;
	mul.lo.s32 	%r156, %r152, -766435501;
	mul.hi.u32 	%r157, %r93, %r154;
	mul.lo.s32 	%r158, %r154, -845247145;
	xor.b32  	%r159, %r150, %r157;
	xor.b32  	%r160, %r159, %r20;
	xor.b32  	%r161, %r148, %r155;
	xor.b32  	%r162, %r161, %r21;
	add.s32 	%r22, %r83, -1879881855;
	add.s32 	%r23, %r3, -1767562579;
	mul.hi.u32 	%r163, %r90, %r160;
	mul.hi.u32 	%r164, %r93, %r162;
	mul.lo.s32 	%r366, %r162, -845247145;
	xor.b32  	%r165, %r158, %r164;
	xor.b32  	%r377, %r165, %r22;
	xor.b32  	%r166, %r156, %r163;
	xor.b32  	%r365, %r166, %r23;
	mov.f32 	%f70, 0f3F800000;
	sub.f32 	%f71, %f70, %f68;
	rcp.rn.f32 	%f1, %f71;
	shl.b32 	%r372, %r89, 2;
	mul.lo.s32 	%r373, %r160, -766435501;
	setp.ge.s32 	%p1, %r372, %r85;
	mov.b32 	%r368, 0;
	@%p1 bra 	$L__BB0_16;
	mov.b32 	%r368, 0;
	mul.wide.u32 	%rd14, %r1, 16;
	add.s64 	%rd15, %rd1, %rd14;
	mul.wide.u32 	%rd25, %r1, 4;
$L__BB0_2:
	mov.u32 	%r37, %r365;
	mov.u32 	%r362, %r366;
	mov.u32 	%r361, %r377;
	mul.wide.u32 	%rd16, %r372, 4;
	add.s64 	%rd17, %rd15, %rd16;
	ld.global.v4.f32 	{%f2, %f3, %f4, %f5}, [%rd17];
	add.s32 	%r371, %r371, 1;
	setp.ne.s32 	%p2, %r371, 0;
	@%p2 bra 	$L__BB0_5;
	add.s32 	%r370, %r370, 1;
	setp.ne.s32 	%p3, %r370, 0;
	@%p3 bra 	$L__BB0_5;
	add.s32 	%r369, %r369, 1;
	setp.eq.s32 	%p4, %r369, 0;
	selp.u32 	%r169, 1, 0, %p4;
	add.s32 	%r368, %r368, %r169;
	mov.b32 	%r370, 0;
$L__BB0_5:
	ld.param.u32 	%r347, [_Z17VectorizedDstMaskIfhEvmifPKT_PT0_PS0_bii_param_7];
	mov.b32 	%r171, -766435501;
	mul.hi.u32 	%r172, %r171, %r371;
	mul.lo.s32 	%r173, %r371, -766435501;
	mov.b32 	%r174, -845247145;
	mul.hi.u32 	%r175, %r174, %r369;
	mul.lo.s32 	%r176, %r369, -845247145;
	xor.b32  	%r177, %r83, %r175;
	xor.b32  	%r178, %r177, %r370;
	xor.b32  	%r179, %r172, %r3;
	xor.b32  	%r180, %r179, %r368;
	mul.hi.u32 	%r181, %r171, %r178;
	mul.lo.s32 	%r182, %r178, -766435501;
	mul.hi.u32 	%r183, %r174, %r180;
	mul.lo.s32 	%r184, %r180, -845247145;
	xor.b32  	%r185, %r176, %r183;
	xor.b32  	%r186, %r185, %r6;
	xor.b32  	%r187, %r173, %r181;
	xor.b32  	%r188, %r187, %r7;
	mul.hi.u32 	%r189, %r171, %r186;
	mul.lo.s32 	%r190, %r186, -766435501;
	mul.hi.u32 	%r191, %r174, %r188;
	mul.lo.s32 	%r192, %r188, -845247145;
	xor.b32  	%r193, %r184, %r191;
	xor.b32  	%r194, %r193, %r8;
	xor.b32  	%r195, %r182, %r189;
	xor.b32  	%r196, %r195, %r9;
	mul.hi.u32 	%r197, %r171, %r194;
	mul.lo.s32 	%r198, %r194, -766435501;
	mul.hi.u32 	%r199, %r174, %r196;
	mul.lo.s32 	%r200, %r196, -845247145;
	xor.b32  	%r201, %r192, %r199;
	xor.b32  	%r202, %r201, %r10;
	xor.b32  	%r203, %r190, %r197;
	xor.b32  	%r204, %r203, %r11;
	mul.hi.u32 	%r205, %r171, %r202;
	mul.lo.s32 	%r206, %r202, -766435501;
	mul.hi.u32 	%r207, %r174, %r204;
	mul.lo.s32 	%r208, %r204, -845247145;
	xor.b32  	%r209, %r200, %r207;
	xor.b32  	%r210, %r209, %r12;
	xor.b32  	%r211, %r198, %r205;
	xor.b32  	%r212, %r211, %r13;
	mul.hi.u32 	%r213, %r171, %r210;
	mul.lo.s32 	%r214, %r210, -766435501;
	mul.hi.u32 	%r215, %r174, %r212;
	mul.lo.s32 	%r216, %r212, -845247145;
	xor.b32  	%r217, %r208, %r215;
	xor.b32  	%r218, %r217, %r14;
	xor.b32  	%r219, %r206, %r213;
	xor.b32  	%r220, %r219, %r15;
	mul.hi.u32 	%r221, %r171, %r218;
	mul.lo.s32 	%r222, %r218, -766435501;
	mul.hi.u32 	%r223, %r174, %r220;
	mul.lo.s32 	%r224, %r220, -845247145;
	xor.b32  	%r225, %r216, %r223;
	xor.b32  	%r226, %r225, %r16;
	xor.b32  	%r227, %r214, %r221;
	xor.b32  	%r228, %r227, %r17;
	mul.hi.u32 	%r229, %r171, %r226;
	mul.lo.s32 	%r230, %r226, -766435501;
	mul.hi.u32 	%r231, %r174, %r228;
	mul.lo.s32 	%r232, %r228, -845247145;
	xor.b32  	%r233, %r224, %r231;
	xor.b32  	%r234, %r233, %r18;
	xor.b32  	%r235, %r222, %r229;
	xor.b32  	%r236, %r235, %r19;
	mul.hi.u32 	%r237, %r171, %r234;
	mul.lo.s32 	%r238, %r234, -766435501;
	mul.hi.u32 	%r239, %r174, %r236;
	mul.lo.s32 	%r240, %r236, -845247145;
	xor.b32  	%r241, %r232, %r239;
	xor.b32  	%r45, %r241, %r20;
	xor.b32  	%r242, %r230, %r237;
	xor.b32  	%r243, %r242, %r21;
	mul.hi.u32 	%r244, %r171, %r45;
	mul.hi.u32 	%r245, %r174, %r243;
	mul.lo.s32 	%r366, %r243, -845247145;
	xor.b32  	%r246, %r240, %r245;
	xor.b32  	%r377, %r246, %r22;
	xor.b32  	%r247, %r238, %r244;
	xor.b32  	%r365, %r247, %r23;
	and.b32  	%r170, %r347, 3;
	setp.gt.s32 	%p5, %r170, 1;
	@%p5 bra 	$L__BB0_8;
	setp.eq.s32 	%p7, %r170, 0;
	mov.u32 	%r363, %r37;
	mov.u32 	%r364, %r373;
	@%p7 bra 	$L__BB0_10;
	mov.u32 	%r361, %r362;
	mov.u32 	%r362, %r37;
	mov.u32 	%r363, %r373;
	mov.u32 	%r364, %r377;
	bra.uni 	$L__BB0_10;
$L__BB0_8:
	setp.eq.s32 	%p6, %r170, 3;
	mov.u32 	%r361, %r373;
	mov.u32 	%r362, %r377;
	mov.u32 	%r363, %r366;
	mov.u32 	%r364, %r365;
	@%p6 bra 	$L__BB0_10;
	mov.u32 	%r361, %r37;
	mov.u32 	%r362, %r373;
	mov.u32 	%r363, %r377;
	mov.u32 	%r364, %r366;
$L__BB0_10:
	ld.param.s8 	%rs2, [_Z17VectorizedDstMaskIfhEvmifPKT_PT0_PS0_bii_param_6];
	setp.ne.s16 	%p8, %rs2, 0;
	cvt.rn.f32.u32 	%f72, %r361;
	fma.rn.f32 	%f6, %f72, 0f2F800000, 0f2F000000;
	cvt.rn.f32.u32 	%f73, %r362;
	fma.rn.f32 	%f7, %f73, 0f2F800000, 0f2F000000;
	cvt.rn.f32.u32 	%f74, %r363;
	fma.rn.f32 	%f8, %f74, 0f2F800000, 0f2F000000;
	cvt.rn.f32.u32 	%f75, %r364;
	fma.rn.f32 	%f9, %f75, 0f2F800000, 0f2F000000;
	mov.f32 	%f94, 0f00000000;
	mov.f32 	%f95, 0f3F800000;
	mov.f32 	%f96, 0f00000000;
	@%p8 bra 	$L__BB0_13;
	setp.lt.f32 	%p13, %f6, %f68;
	selp.f32 	%f100, 0f00000000, %f2, %p13;
	selp.f32 	%f104, 0f00000000, 0f3F800000, %p13;
	setp.lt.f32 	%p14, %f7, %f68;
	selp.f32 	%f101, 0f00000000, %f3, %p14;
	selp.f32 	%f105, 0f00000000, 0f3F800000, %p14;
	setp.lt.f32 	%p15, %f8, %f68;
	selp.f32 	%f102, 0f00000000, %f4, %p15;
	selp.f32 	%f106, 0f00000000, 0f3F800000, %p15;
	setp.geu.f32 	%p16, %f9, %f68;
	mov.f32 	%f103, %f5;
	mov.f32 	%f107, %f95;
	@%p16 bra 	$L__BB0_15;
	mov.f32 	%f103, %f94;
	mov.f32 	%f107, %f96;
	bra.uni 	$L__BB0_15;
$L__BB0_13:
	setp.lt.f32 	%p9, %f6, %f68;
	mul.f32 	%f77, %f1, %f2;
	selp.f32 	%f100, 0f00000000, %f77, %p9;
	selp.f32 	%f104, 0f00000000, 0f3F800000, %p9;
	setp.lt.f32 	%p10, %f7, %f68;
	mul.f32 	%f78, %f1, %f3;
	selp.f32 	%f101, 0f00000000, %f78, %p10;
	selp.f32 	%f105, 0f00000000, 0f3F800000, %p10;
	setp.lt.f32 	%p11, %f8, %f68;
	mul.f32 	%f79, %f1, %f4;
	selp.f32 	%f102, 0f00000000, %f79, %p11;
	selp.f32 	%f106, 0f00000000, 0f3F800000, %p11;
	setp.lt.f32 	%p12, %f9, %f68;
	mov.f32 	%f103, %f94;
	mov.f32 	%f107, %f96;
	@%p12 bra 	$L__BB0_15;
	mul.f32 	%f103, %f1, %f5;
	mov.f32 	%f107, %f95;
$L__BB0_15:
	ld.param.u64 	%rd41, [_Z17VectorizedDstMaskIfhEvmifPKT_PT0_PS0_bii_param_5];
	ld.param.u64 	%rd39, [_Z17VectorizedDstMaskIfhEvmifPKT_PT0_PS0_bii_param_4];
	cvt.u64.u32 	%rd18, %r372;
	cvta.to.global.u64 	%rd19, %rd41;
	add.s64 	%rd21, %rd19, %rd14;
	mul.wide.u32 	%rd22, %r372, 4;
	add.s64 	%rd23, %rd21, %rd22;
	st.global.v4.f32 	[%rd23], {%f100, %f101, %f102, %f103};
	cvt.rzi.u32.f32 	%r248, %f104;
	cvt.rzi.u32.f32 	%r249, %f105;
	cvt.rzi.u32.f32 	%r250, %f106;
	cvt.rzi.u32.f32 	%r251, %f107;
	cvta.to.global.u64 	%rd24, %rd39;
	add.s64 	%rd26, %rd24, %rd25;
	add.s64 	%rd27, %rd26, %rd18;
	prmt.b32 	%r252, %r250, %r251, 0x3340U;
	prmt.b32 	%r253, %r248, %r249, 0x3340U;
	prmt.b32 	%r254, %r253, %r252, 0x5410U;
	st.global.u32 	[%rd27], %r254;
	mov.u32 	%r255, %ntid.x;
	mov.u32 	%r256, %nctaid.x;
	mul.lo.s32 	%r257, %r255, %r256;
	shl.b32 	%r258, %r257, 2;
	add.s32 	%r372, %r372, %r258;
	mul.lo.s32 	%r373, %r45, -766435501;
	setp.lt.s32 	%p17, %r372, %r85;
	@%p17 bra 	$L__BB0_2;
$L__BB0_16:
	ld.param.u64 	%rd38, [_Z17VectorizedDstMaskIfhEvmifPKT_PT0_PS0_bii_param_0];
	cvt.u32.u64 	%r259, %rd38;
	sub.s32 	%r64, %r259, %r372;
	setp.lt.s32 	%p18, %r64, 1;
	@%p18 bra 	$L__BB0_46;
	shl.b32 	%r65, %r1, 2;
	add.s32 	%r66, %r371, 1;
	setp.ne.s32 	%p19, %r66, 0;
	@%p19 bra 	$L__BB0_20;
	add.s32 	%r370, %r370, 1;
	setp.ne.s32 	%p20, %r370, 0;
	@%p20 bra 	$L__BB0_20;
	add.s32 	%r369, %r369, 1;
	setp.eq.s32 	%p21, %r369, 0;
	selp.u32 	%r261, 1, 0, %p21;
	add.s32 	%r368, %r368, %r261;
	mov.b32 	%r370, 0;
$L__BB0_20:
	ld.param.u32 	%r348, [_Z17VectorizedDstMaskIfhEvmifPKT_PT0_PS0_bii_param_7];
	mov.b32 	%r263, -766435501;
	mul.hi.u32 	%r264, %r263, %r66;
	mul.lo.s32 	%r265, %r66, -766435501;
	mov.b32 	%r266, -845247145;
	mul.hi.u32 	%r267, %r266, %r369;
	mul.lo.s32 	%r268, %r369, -845247145;
	xor.b32  	%r269, %r370, %r267;
	xor.b32  	%r270, %r269, %r83;
	xor.b32  	%r271, %r264, %r368;
	xor.b32  	%r272, %r271, %r3;
	mul.hi.u32 	%r273, %r263, %r270;
	mul.lo.s32 	%r274, %r270, -766435501;
	mul.hi.u32 	%r275, %r266, %r272;
	mul.lo.s32 	%r276, %r272, -845247145;
	xor.b32  	%r277, %r268, %r275;
	xor.b32  	%r278, %r277, %r6;
	xor.b32  	%r279, %r265, %r273;
	xor.b32  	%r280, %r279, %r7;
	mul.hi.u32 	%r281, %r263, %r278;
	mul.lo.s32 	%r282, %r278, -766435501;
	mul.hi.u32 	%r283, %r266, %r280;
	mul.lo.s32 	%r284, %r280, -845247145;
	xor.b32  	%r285, %r276, %r283;
	xor.b32  	%r286, %r285, %r8;
	xor.b32  	%r287, %r274, %r281;
	xor.b32  	%r288, %r287, %r9;
	mul.hi.u32 	%r289, %r263, %r286;
	mul.lo.s32 	%r290, %r286, -766435501;
	mul.hi.u32 	%r291, %r266, %r288;
	mul.lo.s32 	%r292, %r288, -845247145;
	xor.b32  	%r293, %r284, %r291;
	xor.b32  	%r294, %r293, %r10;
	xor.b32  	%r295, %r282, %r289;
	xor.b32  	%r296, %r295, %r11;
	mul.hi.u32 	%r297, %r263, %r294;
	mul.lo.s32 	%r298, %r294, -766435501;
	mul.hi.u32 	%r299, %r266, %r296;
	mul.lo.s32 	%r300, %r296, -845247145;
	xor.b32  	%r301, %r292, %r299;
	xor.b32  	%r302, %r301, %r12;
	xor.b32  	%r303, %r290, %r297;
	xor.b32  	%r304, %r303, %r13;
	mul.hi.u32 	%r305, %r263, %r302;
	mul.lo.s32 	%r306, %r302, -766435501;
	mul.hi.u32 	%r307, %r266, %r304;
	mul.lo.s32 	%r308, %r304, -845247145;
	xor.b32  	%r309, %r300, %r307;
	xor.b32  	%r310, %r309, %r14;
	xor.b32  	%r311, %r298, %r305;
	xor.b32  	%r312, %r311, %r15;
	mul.hi.u32 	%r313, %r263, %r310;
	mul.lo.s32 	%r314, %r310, -766435501;
	mul.hi.u32 	%r315, %r266, %r312;
	mul.lo.s32 	%r316, %r312, -845247145;
	xor.b32  	%r317, %r308, %r315;
	xor.b32  	%r318, %r317, %r16;
	xor.b32  	%r319, %r306, %r313;
	xor.b32  	%r320, %r319, %r17;
	mul.hi.u32 	%r321, %r263, %r318;
	mul.lo.s32 	%r322, %r318, -766435501;
	mul.hi.u32 	%r323, %r266, %r320;
	mul.lo.s32 	%r324, %r320, -845247145;
	xor.b32  	%r325, %r316, %r323;
	xor.b32  	%r326, %r325, %r18;
	xor.b32  	%r327, %r314, %r321;
	xor.b32  	%r328, %r327, %r19;
	mul.hi.u32 	%r329, %r263, %r326;
	mul.lo.s32 	%r330, %r326, -766435501;
	mul.hi.u32 	%r331, %r266, %r328;
	mul.lo.s32 	%r332, %r328, -845247145;
	xor.b32  	%r333, %r324, %r331;
	xor.b32  	%r334, %r333, %r20;
	xor.b32  	%r335, %r322, %r329;
	xor.b32  	%r336, %r335, %r21;
	mul.hi.u32 	%r337, %r263, %r334;
	mul.hi.u32 	%r338, %r266, %r336;
	mul.lo.s32 	%r73, %r336, -845247145;
	xor.b32  	%r339, %r332, %r338;
	xor.b32  	%r74, %r339, %r22;
	xor.b32  	%r340, %r330, %r337;
	xor.b32  	%r380, %r340, %r23;
	and.b32  	%r262, %r348, 3;
	setp.gt.s32 	%p22, %r262, 1;
	@%p22 bra 	$L__BB0_23;
	setp.eq.s32 	%p24, %r262, 0;
	mov.u32 	%r379, %r365;
	mov.u32 	%r380, %r373;
	@%p24 bra 	$L__BB0_25;
	mov.u32 	%r377, %r366;
	mov.u32 	%r366, %r365;
	mov.u32 	%r379, %r373;
	mov.u32 	%r380, %r74;
	bra.uni 	$L__BB0_25;
$L__BB0_23:
	setp.eq.s32 	%p23, %r262, 3;
	mov.u32 	%r377, %r373;
	mov.u32 	%r366, %r74;
	mov.u32 	%r379, %r73;
	@%p23 bra 	$L__BB0_25;
	mov.u32 	%r377, %r365;
	mov.u32 	%r366, %r373;
	mov.u32 	%r379, %r74;
	mov.u32 	%r380, %r73;
$L__BB0_25:
	cvt.rn.f32.u32 	%f83, %r377;
	fma.rn.f32 	%f35, %f83, 0f2F800000, 0f2F000000;
	cvt.rn.f32.u32 	%f84, %r366;
	fma.rn.f32 	%f36, %f84, 0f2F800000, 0f2F000000;
	cvt.rn.f32.u32 	%f85, %r379;
	fma.rn.f32 	%f37, %f85, 0f2F800000, 0f2F000000;
	cvt.rn.f32.u32 	%f86, %r380;
	fma.rn.f32 	%f38, %f86, 0f2F800000, 0f2F000000;
	setp.ge.s32 	%p25, %r65, %r64;
	@%p25 bra 	$L__BB0_27;
	add.s32 	%r341, %r65, %r372;
	mul.wide.u32 	%rd28, %r341, 4;
	add.s64 	%rd29, %rd1, %rd28;
	ld.global.f32 	%f100, [%rd29];
$L__BB0_27:
	add.s32 	%r80, %r65, 1;
	setp.ge.s32 	%p26, %r80, %r64;
	cvt.u64.u32 	%rd30, %r372;
	cvt.u64.u32 	%rd31, %r65;
	add.s64 	%rd2, %rd31, %rd30;
	shl.b64 	%rd32, %rd2, 2;
	add.s64 	%rd3, %rd1, %rd32;
	@%p26 bra 	$L__BB0_29;
	ld.global.f32 	%f101, [%rd3+4];
$L__BB0_29:
	add.s32 	%r81, %r65, 2;
	setp.ge.s32 	%p27, %r81, %r64;
	@%p27 bra 	$L__BB0_31;
	ld.global.f32 	%f102, [%rd3+8];
$L__BB0_31:
	add.s32 	%r82, %r65, 3;
	setp.ge.s32 	%p28, %r82, %r64;
	@%p28 bra 	$L__BB0_33;
	ld.global.f32 	%f103, [%rd3+12];
$L__BB0_33:
	ld.param.s8 	%rs3, [_Z17VectorizedDstMaskIfhEvmifPKT_PT0_PS0_bii_param_6];
	setp.ne.s16 	%p29, %rs3, 0;
	mov.f32 	%f97, 0f00000000;
	mov.f32 	%f98, 0f3F800000;
	mov.f32 	%f99, 0f00000000;
	@%p29 bra 	$L__BB0_36;
	setp.lt.f32 	%p34, %f35, %f68;
	selp.f32 	%f116, 0f00000000, %f100, %p34;
	selp.f32 	%f120, 0f00000000, 0f3F800000, %p34;
	setp.lt.f32 	%p35, %f36, %f68;
	selp.f32 	%f117, 0f00000000, %f101, %p35;
	selp.f32 	%f121, 0f00000000, 0f3F800000, %p35;
	setp.lt.f32 	%p36, %f37, %f68;
	selp.f32 	%f118, 0f00000000, %f102, %p36;
	selp.f32 	%f122, 0f00000000, 0f3F800000, %p36;
	setp.geu.f32 	%p37, %f38, %f68;
	mov.f32 	%f119, %f103;
	mov.f32 	%f123, %f98;
	@%p37 bra 	$L__BB0_38;
	mov.f32 	%f119, %f97;
	mov.f32 	%f123, %f99;
	bra.uni 	$L__BB0_38;
$L__BB0_36:
	setp.lt.f32 	%p30, %f35, %f68;
	mul.f32 	%f88, %f1, %f100;
	selp.f32 	%f116, 0f00000000, %f88, %p30;
	selp.f32 	%f120, 0f00000000, 0f3F800000, %p30;
	setp.lt.f32 	%p31, %f36, %f68;
	mul.f32 	%f89, %f1, %f101;
	selp.f32 	%f117, 0f00000000, %f89, %p31;
	selp.f32 	%f121, 0f00000000, 0f3F800000, %p31;
	setp.lt.f32 	%p32, %f37, %f68;
	mul.f32 	%f90, %f1, %f102;
	selp.f32 	%f118, 0f00000000, %f90, %p32;
	selp.f32 	%f122, 0f00000000, 0f3F800000, %p32;
	setp.lt.f32 	%p33, %f38, %f68;
	mov.f32 	%f119, %f97;
	mov.f32 	%f123, %f99;
	@%p33 bra 	$L__BB0_38;
	mul.f32 	%f119, %f1, %f103;
	mov.f32 	%f123, %f98;
$L__BB0_38:
	ld.param.u64 	%rd42, [_Z17VectorizedDstMaskIfhEvmifPKT_PT0_PS0_bii_param_5];
	ld.param.u64 	%rd40, [_Z17VectorizedDstMaskIfhEvmifPKT_PT0_PS0_bii_param_4];
	cvta.to.global.u64 	%rd4, %rd42;
	cvta.to.global.u64 	%rd5, %rd40;
	setp.ge.s32 	%p38, %r65, %r64;
	@%p38 bra 	$L__BB0_40;
	add.s32 	%r342, %r65, %r372;
	cvt.u64.u32 	%rd33, %r342;
	mul.wide.u32 	%rd34, %r342, 4;
	add.s64 	%rd35, %rd4, %rd34;
	st.global.f32 	[%rd35], %f116;
	cvt.rzi.u32.f32 	%r343, %f120;
	add.s64 	%rd36, %rd5, %rd33;
	st.global.u8 	[%rd36], %r343;
$L__BB0_40:
	setp.ge.s32 	%p39, %r80, %r64;
	add.s64 	%rd6, %rd5, %rd2;
	add.s64 	%rd7, %rd4, %rd32;
	@%p39 bra 	$L__BB0_42;
	st.global.f32 	[%rd7+4], %f117;
	cvt.rzi.u32.f32 	%r344, %f121;
	st.global.u8 	[%rd6+1], %r344;
$L__BB0_42:
	setp.ge.s32 	%p40, %r81, %r64;
	@%p40 bra 	$L__BB0_44;
	st.global.f32 	[%rd7+8], %f118;
	cvt.rzi.u32.f32 	%r345, %f122;
	st.global.u8 	[%rd6+2], %r345;
$L__BB0_44:
	setp.ge.s32 	%p41, %r82, %r64;
	@%p41 bra 	$L__BB0_46;
	st.global.f32 	[%rd7+12], %f119;
	cvt.rzi.u32.f32 	%r346, %f123;
	st.global.u8 	[%rd6+3], %r346;
$L__BB0_46:
	ret;

}


// ===== COMPILED SASS (sm_100) =====

	.target	sm_100

	.elftype	@"ET_EXEC"


//--------------------- .note.nv.tkinfo           --------------------------
	.section	.note.nv.tkinfo,"",@"SHT_NOTE"
	.sectionflags	@"SHF_NOTE_NV_TKINFO"
	.tkinfo
        /*0018*/ 	.word	0x00000002
        /*0030*/ 	.string	""
        /*0030*/ 	.string	"ptxas"
        /*0030*/ 	.string	"Cuda compilation tools, release 13.0, V13.0.88"
        /*0030*/ 	.string	"Build cuda_13.0.r13.0/compiler.36424714_0"
        /*0030*/ 	.string	"-arch sm_100 -m 64 "



//--------------------- .note.nv.cuinfo           --------------------------
	.section	.note.nv.cuinfo,"",@"SHT_NOTE"
	.sectionflags	@"SHF_NOTE_NV_CUINFO"
        /*0018*/ 	.short	0x0002
        /*001a*/ 	.short	0x0064
        /*001c*/ 	.short	0x0082
	.zero		2


//--------------------- .nv.info                  --------------------------
	.section	.nv.info,"",@"SHT_CUDA_INFO"
	.align	4


	//----- nvinfo : EIATTR_REGCOUNT
	.align		4
        /*0000*/ 	.byte	0x04, 0x2f
        /*0002*/ 	.short	(.L_10 - .L_9)
	.align		4
.L_9:
        /*0004*/ 	.word	index@(_Z17VectorizedDstMaskIfhEvmifPKT_PT0_PS0_bii)
        /*0008*/ 	.word	0x0000001f


	//----- nvinfo : EIATTR_FRAME_SIZE
	.align		4
.L_10:
        /*000c*/ 	.byte	0x04, 0x11
        /*000e*/ 	.short	(.L_12 - .L_11)
	.align		4
.L_11:
        /*0010*/ 	.word	index@($__internal_0_$__cuda_sm20_rcp_rn_f32_slowpath)
        /*0014*/ 	.word	0x00000000


	//----- nvinfo : EIATTR_FRAME_SIZE
	.align		4
.L_12:
        /*0018*/ 	.byte	0x04, 0x11
        /*001a*/ 	.short	(.L_14 - .L_13)
	.align		4
.L_13:
        /*001c*/ 	.word	index@(_Z17VectorizedDstMaskIfhEvmifPKT_PT0_PS0_bii)
        /*0020*/ 	.word	0x00000000


	//----- nvinfo : EIATTR_MIN_STACK_SIZE
	.align		4
.L_14:
        /*0024*/ 	.byte	0x04, 0x12
        /*0026*/ 	.short	(.L_16 - .L_15)
	.align		4
.L_15:
        /*0028*/ 	.word	index@(_Z17VectorizedDstMaskIfhEvmifPKT_PT0_PS0_bii)
        /*002c*/ 	.word	0x00000000
.L_16:


//--------------------- .nv.compat                --------------------------
	.section	.nv.compat,"",@"SHT_CUDA_COMPAT_INFO"
	.align	4
        /*0000*/ 	.byte	0x02, 0x09, 0x00, 0x00, 0x02, 0x02, 0x01, 0x00, 0x02, 0x05, 0x05, 0x00, 0x03, 0x07, 0x01, 0x01
        /*0010*/ 	.byte	0x02, 0x03, 0x00, 0x00, 0x02, 0x06, 0x01, 0x00, 0x04, 0x0b, 0x08, 0x00, 0x09, 0x00, 0x00, 0x00
        /*0020*/ 	.byte	0x00, 0x00, 0x00, 0x00


//--------------------- .nv.info._Z17VectorizedDstMaskIfhEvmifPKT_PT0_PS0_bii --------------------------
	.section	.nv.info._Z17VectorizedDstMaskIfhEvmifPKT_PT0_PS0_bii,"",@"SHT_CUDA_INFO"
	.sectionflags	@""
	.align	4


	//----- nvinfo : EIATTR_CUDA_API_VERSION
	.align		4
        /*0000*/ 	.byte	0x04, 0x37
        /*0002*/ 	.short	(.L_18 - .L_17)
.L_17:
        /*0004*/ 	.word	0x00000082


	//----- nvinfo : EIATTR_KPARAM_INFO
	.align		4
.L_18:
        /*0008*/ 	.byte	0x04, 0x17
        /*000a*/ 	.short	(.L_20 - .L_19)
.L_19:
        /*000c*/ 	.word	0x00000000
        /*0010*/ 	.short	0x0008
        /*0012*/ 	.short	0x0030
        /*0014*/ 	.byte	0x00, 0xf0, 0x11, 0x00


	//----- nvinfo : EIATTR_KPARAM_INFO
	.align		4
.L_20:
        /*0018*/ 	.byte	0x04, 0x17
        /*001a*/ 	.short	(.L_22 - .L_21)
.L_21:
        /*001c*/ 	.word	0x00000000
        /*0020*/ 	.short	0x0007
        /*0022*/ 	.short	0x002c
        /*0024*/ 	.byte	0x00, 0xf0, 0x11, 0x00


	//----- nvinfo : EIATTR_KPARAM_INFO
	.align		4
.L_22:
        /*0028*/ 	.byte	0x04, 0x17
        /*002a*/ 	.short	(.L_24 - .L_23)
.L_23:
        /*002c*/ 	.word	0x00000000
        /*0030*/ 	.short	0x0006
        /*0032*/ 	.short	0x0028
        /*0034*/ 	.byte	0x00, 0xf0, 0x05, 0x00


	//----- nvinfo : EIATTR_KPARAM_INFO
	.align		4
.L_24:
        /*0038*/ 	.byte	0x04, 0x17
        /*003a*/ 	.short	(.L_26 - .L_25)
.L_25:
        /*003c*/ 	.word	0x00000000
        /*0040*/ 	.short	0x0005
        /*0042*/ 	.short	0x0020
        /*0044*/ 	.byte	0x00, 0xf5, 0x21, 0x00


	//----- nvinfo : EIATTR_KPARAM_INFO
	.align		4
.L_26:
        /*0048*/ 	.byte	0x04, 0x17
        /*004a*/ 	.short	(.L_28 - .L_27)
.L_27:
        /*004c*/ 	.word	0x00000000
        /*0050*/ 	.short	0x0004
        /*0052*/ 	.short	0x0018
        /*0054*/ 	.byte	0x00, 0xf5, 0x21, 0x00


	//----- nvinfo : EIATTR_KPARAM_INFO
	.align		4
.L_28:
        /*0058*/ 	.byte	0x04, 0x17
        /*005a*/ 	.short	(.L_30 - .L_29)
.L_29:
        /*005c*/ 	.word	0x00000000
        /*0060*/ 	.short	0x0003
        /*0062*/ 	.short	0x0010
        /*0064*/ 	.byte	0x00, 0xf5, 0x21, 0x00


	//----- nvinfo : EIATTR_KPARAM_INFO
	.align		4
.L_30:
        /*0068*/ 	.byte	0x04, 0x17
        /*006a*/ 	.short	(.L_32 - .L_31)
.L_31:
        /*006c*/ 	.word	0x00000000
        /*0070*/ 	.short	0x0002
        /*0072*/ 	.short	0x000c
        /*0074*/ 	.byte	0x00, 0xf0, 0x11, 0x00


	//----- nvinfo : EIATTR_KPARAM_INFO
	.align		4
.L_32:
        /*0078*/ 	.byte	0x04, 0x17
        /*007a*/ 	.short	(.L_34 - .L_33)
.L_33:
        /*007c*/ 	.word	0x00000000
        /*0080*/ 	.short	0x0001
        /*0082*/ 	.short	0x0008
        /*0084*/ 	.byte	0x00, 0xf0, 0x11, 0x00


	//----- nvinfo : EIATTR_KPARAM_INFO
	.align		4
.L_34:
        /*0088*/ 	.byte	0x04, 0x17
        /*008a*/ 	.short	(.L_36 - .L_35)
.L_35:
        /*008c*/ 	.word	0x00000000
        /*0090*/ 	.short	0x0000
        /*0092*/ 	.short	0x0000
        /*0094*/ 	.byte	0x00, 0xf0, 0x21, 0x00


	//----- nvinfo : EIATTR_SPARSE_MMA_MASK
	.align		4
.L_36:
        /*0098*/ 	.byte	0x03, 0x50
        /*009a*/ 	.short	0x0000


	//----- nvinfo : EIATTR_MAXREG_COUNT
	.align		4
        /*009c*/ 	.byte	0x03, 0x1b
        /*009e*/ 	.short	0x00ff


	//----- nvinfo : EIATTR_MERCURY_ISA_VERSION
	.align		4
        /*00a0*/ 	.byte	0x03, 0x5f
        /*00a2*/ 	.short	0x0101


	//----- nvinfo : EIATTR_VRC_CTA_INIT_COUNT
	.align		4
        /*00a4*/ 	.byte	0x02, 0x4a
	.zero		1
	.zero		1


	//----- nvinfo : EIATTR_EXIT_INSTR_OFFSETS
	.align		4
        /*00a8*/ 	.byte	0x04, 0x1c
        /*00aa*/ 	.short	(.L_38 - .L_37)


	//   ....[0]....
.L_37:
        /*00ac*/ 	.word	0x00001050


	//   ....[1]....
        /*00b0*/ 	.word	0x00001b20


	//   ....[2]....
        /*00b4*/ 	.word	0x00001b60


	//----- nvinfo : EIATTR_CRS_STACK_SIZE
	.align		4
.L_38:
        /*00b8*/ 	.byte	0x04, 0x1e
        /*00ba*/ 	.short	(.L_40 - .L_39)
.L_39:
        /*00bc*/ 	.word	0x00000000


	//----- nvinfo : EIATTR_CBANK_PARAM_SIZE
	.align		4
.L_40:
        /*00c0*/ 	.byte	0x03, 0x19
        /*00c2*/ 	.short	0x0034


	//----- nvinfo : EIATTR_PARAM_CBANK
	.align		4
        /*00c4*/ 	.byte	0x04, 0x0a
        /*00c6*/ 	.short	(.L_42 - .L_41)
	.align		4
.L_41:
        /*00c8*/ 	.word	index@(.nv.constant0._Z17VectorizedDstMaskIfhEvmifPKT_PT0_PS0_bii)
        /*00cc*/ 	.short	0x0380
        /*00ce*/ 	.short	0x0034


	//----- nvinfo : EIATTR_SW_WAR
	.align		4
.L_42:
        /*00d0*/ 	.byte	0x04, 0x36
        /*00d2*/ 	.short	(.L_44 - .L_43)
.L_43:
        /*00d4*/ 	.word	0x00000008
.L_44:


//--------------------- .nv.callgraph             --------------------------
	.section	.nv.callgraph,"",@"SHT_CUDA_CALLGRAPH"
	.align	4
	.sectionentsize	8
	.align		4
        /*0000*/ 	.word	0x00000000
	.align		4
        /*0004*/ 	.word	0xffffffff
	.align		4
        /*0008*/ 	.word	0x00000000
	.align		4
        /*000c*/ 	.word	0xfffffffe
	.align		4
        /*0010*/ 	.word	0x00000000
	.align		4
        /*0014*/ 	.word	0xfffffffd
	.align		4
        /*0018*/ 	.word	0x00000000
	.align		4
        /*001c*/ 	.word	0xfffffffc


//--------------------- .nv.constant4             --------------------------
	.section	.nv.constant4,"a",@progbits
	.align	8
	.align		8
.nv.constant4:
        /*0000*/ 	.dword	precalc_xorwow_matrix
	.align		8
        /*0008*/ 	.dword	precalc_xorwow_offset_matrix
	.align		8
        /*0010*/ 	.dword	mrg32k3aM1
	.align		8
        /*0018*/ 	.dword	mrg32k3aM2
	.align		8
        /*0020*/ 	.dword	mrg32k3aM1SubSeq
	.align		8
        /*0028*/ 	.dword	mrg32k3aM2SubSeq
	.align		8
        /*0030*/ 	.dword	mrg32k3aM1Seq
	.align		8
        /*0038*/ 	.dword	mrg32k3aM2Seq


//--------------------- .nv.constant3             --------------------------
	.section	.nv.constant3,"a",@progbits
	.align	8
.nv.constant3:
	.type		__cr_lgamma_table,@object
	.size		__cr_lgamma_table,(.L_8 - __cr_lgamma_table)
__cr_lgamma_table:
        /*0000*/ 	.byte	0x00, 0x00, 0x00, 0x00, 0x00, 0x00, 0x00, 0x00, 0x00, 0x00, 0x00, 0x00, 0x00, 0x00, 0x00, 0x00
        /*0010*/ 	.byte	0xef, 0x39, 0xfa, 0xfe, 0x42, 0x2e, 0xe6, 0x3f, 0x02, 0x20, 0x2a, 0xfa, 0x0b, 0xab, 0xfc, 0x3f
        /*0020*/ 	.byte	0xf9, 0x2c, 0x92, 0x7c, 0xa7, 0x6c, 0x09, 0x40, 0xc9, 0x79, 0x44, 0x3c, 0x64, 0x26, 0x13, 0x40
        /*0030*/ 	.byte	0xca, 0x01, 0xcf, 0x3a, 0x27, 0x51, 0x1a, 0x40, 0x30, 0xcc, 0x2d, 0xf3, 0xe1, 0x0c, 0x21, 0x40
        /*0040*/ 	.byte	0x0d, 0xb7, 0xfc, 0x82, 0x8e, 0x35, 0x25, 0x40
.L_8:


//--------------------- .text._Z17VectorizedDstMaskIfhEvmifPKT_PT0_PS0_bii --------------------------
	.section	.text._Z17VectorizedDstMaskIfhEvmifPKT_PT0_PS0_bii,"ax",@progbits
	.align	128
        .global         _Z17VectorizedDstMaskIfhEvmifPKT_PT0_PS0_bii
        .type           _Z17VectorizedDstMaskIfhEvmifPKT_PT0_PS0_bii,@function
        .size           _Z17VectorizedDstMaskIfhEvmifPKT_PT0_PS0_bii,(.L_x_22 - _Z17VectorizedDstMaskIfhEvmifPKT_PT0_PS0_bii)
        .other          _Z17VectorizedDstMaskIfhEvmifPKT_PT0_PS0_bii,@"STO_CUDA_ENTRY STV_DEFAULT"
_Z17VectorizedDstMaskIfhEvmifPKT_PT0_PS0_bii:
.text._Z17VectorizedDstMaskIfhEvmifPKT_PT0_PS0_bii:
[----:B------:R-:W-:Y:S01]  /*0000*/  LDC R1, c[0x0][0x37c] ;  /* 0x0000df00ff017b82 */ /* 0x000fe20000000800 */
[----:B------:R-:W0:Y:S07]  /*0010*/  S2R R20, SR_TID.X ;  /* 0x0000000000147919 */ /* 0x000e2e0000002100 */
[----:B------:R-:W1:Y:S01]  /*0020*/  S2UR UR4, SR_CTAID.X ;  /* 0x00000000000479c3 */ /* 0x000e620000002500 */
[----:B------:R-:W1:Y:S01]  /*0030*/  LDCU UR6, c[0x0][0x360] ;  /* 0x00006c00ff0677ac */ /* 0x000e620008000800 */
[----:B------:R-:W2:Y:S01]  /*0040*/  LDCU UR8, c[0x0][0x3ac] ;  /* 0x00007580ff0877ac */ /* 0x000ea20008000800 */
[----:B------:R-:W3:Y:S01]  /*0050*/  LDCU.64 UR10, c[0x0][0x388] ;  /* 0x00007100ff0a77ac */ /* 0x000ee20008000a00 */
[----:B-1----:R-:W-:-:S02]  /*0060*/  UIMAD UR6, UR6, UR4, URZ ;  /* 0x00000004060672a4 */ /* 0x002fc4000f8e02ff */
[----:B--2---:R-:W-:Y:S01]  /*0070*/  USHF.R.S32.HI UR4, URZ, 0x1f, UR8 ;  /* 0x0000001fff047899 */ /* 0x004fe20008011408 */
[----:B---3--:R-:W-:Y:S01]  /*0080*/  IMAD.U32 R5, RZ, RZ, UR10 ;  /* 0x0000000aff057e24 */ /* 0x008fe2000f8e00ff */
[----:B------:R-:W-:Y:S02]  /*0090*/  USHF.R.S32.HI UR8, URZ, 0x2, UR8 ;  /* 0x00000002ff087899 */ /* 0x000fe40008011408 */
[----:B------:R-:W-:Y:S01]  /*00a0*/  USHF.R.U32.HI UR9, URZ, 0x2, UR4 ;  /* 0x00000002ff097899 */ /* 0x000fe20008011604 */
[----:B0-----:R-:W-:Y:S01]  /*00b0*/  VIADD R0, R20, UR6 ;  /* 0x0000000614007c36 */ /* 0x001fe20008000000 */
[----:B------:R-:W-:Y:S02]  /*00c0*/  USHF.R.S32.HI UR12, URZ, 0x1f, UR10 ;  /* 0x0000001fff0c7899 */ /* 0x000fe4000801140a */
[----:B------:R-:W-:Y:S01]  /*00d0*/  UIMAD.WIDE.U32 UR16, UR8, -0x2daee0ad, URZ ;  /* 0xd2511f53081078a5 */ /* 0x000fe2000f8e00ff */
[----:B------:R-:W-:Y:S01]  /*00e0*/  IMAD.WIDE.U32 R2, R0, -0x326172a9, RZ ;  /* 0xcd9e8d5700027825 */ /* 0x000fe200078e00ff */
[----:B------:R-:W-:-:S02]  /*00f0*/  UIADD3 UR14, UPT, UPT, UR12, -0x4498517b, URZ ;  /* 0xbb67ae850c0e7890 */ /* 0x000fc4000fffe0ff */
[----:B------:R-:W-:Y:S02]  /*0100*/  ULOP3.LUT UR4, UR17, UR12, URZ, 0x3c, !UPT ;  /* 0x0000000c11047292 */ /* 0x000fe4000f8e3cff */
[----:B------:R-:W-:Y:S01]  /*0110*/  LOP3.LUT R4, R3, UR9, R5, 0x96, !PT ;  /* 0x0000000903047c12 */ /* 0x000fe2000f8e9605 */
[----:B------:R-:W-:Y:S01]  /*0120*/  IMAD.U32 R6, RZ, RZ, UR16 ;  /* 0x00000010ff067e24 */ /* 0x000fe2000f8e00ff */
[----:B------:R-:W-:Y:S01]  /*0130*/  UIMAD.WIDE.U32 UR4, UR4, -0x326172a9, URZ ;  /* 0xcd9e8d57040478a5 */ /* 0x000fe2000f8e00ff */
[----:B------:R-:W-:Y:S01]  /*0140*/  IMAD.U32 R7, RZ, RZ, UR17 ;  /* 0x00000011ff077e24 */ /* 0x000fe2000f8e00ff */
[----:B------:R-:W-:Y:S01]  /*0150*/  UIADD3 UR13, UPT, UPT, UR10, -0x61c88647, URZ ;  /* 0x9e3779b90a0d7890 */ /* 0x000fe2000fffe0ff */
[----:B------:R-:W-:Y:S01]  /*0160*/  IMAD.WIDE.U32 R4, R4, -0x2daee0ad, RZ ;  /* 0xd2511f5304047825 */ /* 0x000fe200078e00ff */
[----:B------:R-:W-:Y:S02]  /*0170*/  UIADD3 UR15, UPT, UPT, UR10, 0x3c6ef372, URZ ;  /* 0x3c6ef3720a0f7890 */ /* 0x000fe4000fffe0ff */
[----:B------:R-:W-:Y:S01]  /*0180*/  UIADD3 UR16, UPT, UPT, UR12, 0x76cf5d0a, URZ ;  /* 0x76cf5d0a0c107890 */ /* 0x000fe2000fffe0ff */
[----:B------:R-:W-:Y:S01]  /*0190*/  IMAD.U32 R9, RZ, RZ, UR5 ;  /* 0x00000005ff097e24 */ /* 0x000fe2000f8e00ff */
[----:B------:R-:W-:Y:S01]  /*01a0*/  LOP3.LUT R6, R6, UR14, R5, 0x96, !PT ;  /* 0x0000000e06067c12 */ /* 0x000fe2000f8e9605 */
[----:B------:R-:W-:Y:S01]  /*01b0*/  IMAD.U32 R8, RZ, RZ, UR4 ;  /* 0x00000004ff087e24 */ /* 0x000fe2000f8e00ff */
[----:B------:R-:W-:-:S02]  /*01c0*/  UIADD3 UR18, UPT, UPT, UR12, 0x32370b8f, URZ ;  /* 0x32370b8f0c127890 */ /* 0x000fc4000fffe0ff */
[----:B------:R-:W-:Y:S01]  /*01d0*/  LOP3.LUT R2, R2, UR13, R9, 0x96, !PT ;  /* 0x0000000d02027c12 */ /* 0x000fe2000f8e9609 */
[----:B------:R-:W-:Y:S01]  /*01e0*/  IMAD.WIDE.U32 R6, R6, -0x326172a9, RZ ;  /* 0xcd9e8d5706067825 */ /* 0x000fe200078e00ff */
[----:B------:R-:W-:Y:S02]  /*01f0*/  UIADD3 UR17, UPT, UPT, UR10, -0x255992d5, URZ ;  /* 0xdaa66d2b0a117890 */ /* 0x000fe4000fffe0ff */
[----:B------:R-:W-:Y:S01]  /*0200*/  UIADD3 UR19, UPT, UPT, UR10, 0x78dde6e4, URZ ;  /* 0x78dde6e40a137890 */ /* 0x000fe2000fffe0ff */
[----:B------:R-:W-:Y:S01]  /*0210*/  IMAD.WIDE.U32 R2, R2, -0x2daee0ad, RZ ;  /* 0xd2511f5302027825 */ /* 0x000fe200078e00ff */
[----:B------:R-:W-:Y:S01]  /*0220*/  LOP3.LUT R5, R8, UR15, R7, 0x96, !PT ;  /* 0x0000000f08057c12 */ /* 0x000fe2000f8e9607 */
[----:B------:R-:W-:Y:S02]  /*0230*/  UIADD3 UR20, UPT, UPT, UR12, -0x126145ec, URZ ;  /* 0xed9eba140c147890 */ /* 0x000fe4000fffe0ff */
[----:B------:R-:W-:Y:S01]  /*0240*/  UIADD3 UR22, UPT, UPT, UR12, -0x56f99767, URZ ;  /* 0xa90668990c167890 */ /* 0x000fe2000fffe0ff */
[----:B------:R-:W-:Y:S01]  /*0250*/  LOP3.LUT R8, R4, UR16, R3, 0x96, !PT ;  /* 0x0000001004087c12 */ /* 0x000fe2000f8e9603 */
[----:B------:R-:W-:Y:S01]  /*0260*/  IMAD.WIDE.U32 R4, R5, -0x2daee0ad, RZ ;  /* 0xd2511f5305047825 */ /* 0x000fe200078e00ff */
[----:B------:R-:W-:-:S02]  /*0270*/  UIADD3 UR21, UPT, UPT, UR10, 0x1715609d, URZ ;  /* 0x1715609d0a157890 */ /* 0x000fc4000fffe0ff */
[----:B------:R-:W-:Y:S01]  /*0280*/  UIADD3 UR23, UPT, UPT, UR10, -0x4ab325aa, URZ ;  /* 0xb54cda560a177890 */ /* 0x000fe2000fffe0ff */
[----:B------:R-:W-:Y:S01]  /*0290*/  IMAD.WIDE.U32 R8, R8, -0x326172a9, RZ ;  /* 0xcd9e8d5708087825 */ /* 0x000fe200078e00ff */
[----:B------:R-:W-:Y:S01]  /*02a0*/  LOP3.LUT R7, R2, UR18, R5, 0x96, !PT ;  /* 0x0000001202077c12 */ /* 0x000fe2000f8e9605 */
[----:B------:R-:W-:Y:S02]  /*02b0*/  UIADD3 UR24, UPT, UPT, UR12, 0x646e171e, URZ ;  /* 0x646e171e0c187890 */ /* 0x000fe4000fffe0ff */
[----:B------:R-:W-:Y:S01]  /*02c0*/  UIADD3 UR26, UPT, UPT, UR12, 0x1fd5c5a3, URZ ;  /* 0x1fd5c5a30c1a7890 */ /* 0x000fe2000fffe0ff */
[----:B------:R-:W-:Y:S01]  /*02d0*/  LOP3.LUT R2, R6, UR17, R9, 0x96, !PT ;  /* 0x0000001106027c12 */ /* 0x000fe2000f8e9609 */
[----:B------:R-:W-:Y:S01]  /*02e0*/  IMAD.WIDE.U32 R6, R7, -0x326172a9, RZ ;  /* 0xcd9e8d5707067825 */ /* 0x000fe200078e00ff */
[----:B------:R-:W-:Y:S02]  /*02f0*/  UIADD3 UR25, UPT, UPT, UR10, 0x5384540f, URZ ;  /* 0x5384540f0a197890 */ /* 0x000fe4000fffe0ff */
[----:B------:R-:W-:Y:S01]  /*0300*/  UIADD3 UR27, UPT, UPT, UR10, -0xe443238, URZ ;  /* 0xf1bbcdc80a1b7890 */ /* 0x000fe2000fffe0ff */
[----:B------:R-:W-:Y:S01]  /*0310*/  IMAD.WIDE.U32 R2, R2, -0x2daee0ad, RZ ;  /* 0xd2511f5302027825 */ /* 0x000fe200078e00ff */
[----:B------:R-:W-:Y:S01]  /*0320*/  LOP3.LUT R5, R8, UR19, R7, 0x96, !PT ;  /* 0x0000001308057c12 */ /* 0x000fe2000f8e9607 */
[----:B------:R-:W-:-:S02]  /*0330*/  UIADD3 UR28, UPT, UPT, UR12, -0x24c28bd8, URZ ;  /* 0xdb3d74280c1c7890 */ /* 0x000fc4000fffe0ff */
[----:B------:R-:W-:Y:S01]  /*0340*/  UIADD3 UR29, UPT, UPT, UR12, -0x695add53, URZ ;  /* 0x96a522ad0c1d7890 */ /* 0x000fe2000fffe0ff */
[----:B------:R-:W-:Y:S01]  /*0350*/  LOP3.LUT R8, R4, UR20, R3, 0x96, !PT ;  /* 0x0000001404087c12 */ /* 0x000fe2000f8e9603 */
[----:B------:R-:W-:Y:S01]  /*0360*/  IMAD.WIDE.U32 R4, R5, -0x2daee0ad, RZ ;  /* 0xd2511f5305047825 */ /* 0x000fe200078e00ff */
[----:B------:R-:W-:-:S03]  /*0370*/  UIADD3 UR7, UPT, UPT, UR10, -0x700cb87f, URZ ;  /* 0x8ff347810a077890 */ /* 0x000fc6000fffe0ff */
[----:B------:R-:W-:Y:S01]  /*0380*/  IMAD.WIDE.U32 R8, R8, -0x326172a9, RZ ;  /* 0xcd9e8d5708087825 */ /* 0x000fe200078e00ff */
[----:B------:R-:W-:-:S04]  /*0390*/  LOP3.LUT R7, R2, UR22, R5, 0x96, !PT ;  /* 0x0000001602077c12 */ /* 0x000fc8000f8e9605 */
[----:B------:R-:W-:Y:S01]  /*03a0*/  LOP3.LUT R2, R6, UR21, R9, 0x96, !PT ;  /* 0x0000001506027c12 */ /* 0x000fe2000f8e9609 */
[----:B------:R-:W-:-:S04]  /*03b0*/  IMAD.WIDE.U32 R6, R7, -0x326172a9, RZ ;  /* 0xcd9e8d5707067825 */ /* 0x000fc800078e00ff */
[----:B------:R-:W-:Y:S01]  /*03c0*/  IMAD.WIDE.U32 R2, R2, -0x2daee0ad, RZ ;  /* 0xd2511f5302027825 */ /* 0x000fe200078e00ff */
[----:B------:R-:W-:-:S03]  /*03d0*/  LOP3.LUT R5, R8, UR23, R7, 0x96, !PT ;  /* 0x0000001708057c12 */ /* 0x000fc6000f8e9607 */
[----:B------:R-:W-:Y:S01]  /*03e0*/  IMAD.U32 R7, RZ, RZ, UR11 ;  /* 0x0000000bff077e24 */ /* 0x000fe2000f8e00ff */
[----:B------:R-:W-:Y:S01]  /*03f0*/  LOP3.LUT R8, R4, UR24, R3, 0x96, !PT ;  /* 0x0000001804087c12 */ /* 0x000fe2000f8e9603 */
[----:B------:R-:W-:-:S04]  /*0400*/  IMAD.WIDE.U32 R4, R5, -0x2daee0ad, RZ ;  /* 0xd2511f5305047825 */ /* 0x000fc800078e00ff */
[----:B------:R-:W-:Y:S01]  /*0410*/  FADD R7, -R7, 1 ;  /* 0x3f80000007077421 */ /* 0x000fe20000000100 */
[----:B------:R-:W-:Y:S01]  /*0420*/  IMAD.WIDE.U32 R8, R8, -0x326172a9, RZ ;  /* 0xcd9e8d5708087825 */ /* 0x000fe200078e00ff */
[----:B------:R-:W-:-:S03]  /*0430*/  LOP3.LUT R2, R2, UR26, R5, 0x96, !PT ;  /* 0x0000001a02027c12 */ /* 0x000fc6000f8e9605 */
[----:B------:R-:W-:Y:S02]  /*0440*/  IADD3 R5, PT, PT, R7, 0x1800000, RZ ;  /* 0x0180000007057810 */ /* 0x000fe40007ffe0ff */
[----:B------:R-:W-:Y:S01]  /*0450*/  LOP3.LUT R24, R6, UR25, R9, 0x96, !PT ;  /* 0x0000001906187c12 */ /* 0x000fe2000f8e9609 */
[----:B------:R-:W-:-:S04]  /*0460*/  IMAD.WIDE.U32 R2, R2, -0x326172a9, RZ ;  /* 0xcd9e8d5702027825 */ /* 0x000fc800078e00ff */
[----:B------:R-:W-:Y:S01]  /*0470*/  IMAD.WIDE.U32 R24, R24, -0x2daee0ad, RZ ;  /* 0xd2511f5318187825 */ /* 0x000fe200078e00ff */
[----:B------:R-:W-:Y:S02]  /*0480*/  LOP3.LUT R6, R8, UR27, R3, 0x96, !PT ;  /* 0x0000001b08067c12 */ /* 0x000fe4000f8e9603 */
[----:B------:R-:W-:Y:S02]  /*0490*/  LOP3.LUT R8, R5, 0x7f800000, RZ, 0xc0, !PT ;  /* 0x7f80000005087812 */ /* 0x000fe400078ec0ff */
[----:B------:R-:W-:Y:S01]  /*04a0*/  LOP3.LUT R4, R4, UR28, R25, 0x96, !PT ;  /* 0x0000001c04047c12 */ /* 0x000fe2000f8e9619 */
[----:B------:R-:W-:Y:S01]  /*04b0*/  IMAD.HI.U32 R3, R6, -0x2daee0ad, RZ ;  /* 0xd2511f5306037827 */ /* 0x000fe200078e00ff */
[----:B------:R-:W-:-:S03]  /*04c0*/  ISETP.GT.U32.AND P0, PT, R8, 0x1ffffff, PT ;  /* 0x01ffffff0800780c */ /* 0x000fc60003f04070 */
[----:B------:R-:W-:Y:S01]  /*04d0*/  IMAD.WIDE.U32 R4, R4, -0x326172a9, RZ ;  /* 0xcd9e8d5704047825 */ /* 0x000fe200078e00ff */
[----:B------:R-:W-:-:S04]  /*04e0*/  LOP3.LUT R24, R24, UR29, R3, 0x96, !PT ;  /* 0x0000001d18187c12 */ /* 0x000fc8000f8e9603 */
[----:B------:R-:W-:Y:S01]  /*04f0*/  LOP3.LUT R3, R2, UR7, R5, 0x96, !PT ;  /* 0x0000000702037c12 */ /* 0x000fe2000f8e9605 */
[----:B------:R-:W-:Y:S02]  /*0500*/  IMAD.MOV.U32 R2, RZ, RZ, R4 ;  /* 0x000000ffff027224 */ /* 0x000fe400078e0004 */
[----:B------:R-:W-:Y:S02]  /*0510*/  IMAD.U32 R4, RZ, RZ, UR9 ;  /* 0x00000009ff047e24 */ /* 0x000fe4000f8e00ff */
[----:B------:R-:W-:Y:S05]  /*0520*/  @P0 BRA `(.L_x_0) ;  /* 0x0000000000100947 */ /* 0x000fea0003800000 */
[----:B------:R-:W-:-:S07]  /*0530*/  MOV R8, 0x550 ;  /* 0x0000055000087802 */ /* 0x000fce0000000f00 */
[----:B------:R-:W-:Y:S05]  /*0540*/  CALL.REL.NOINC `($__internal_0_$__cuda_sm20_rcp_rn_f32_slowpath) ;  /* 0x0000001400887944 */ /* 0x000fea0003c00000 */
[----:B------:R-:W-:Y:S01]  /*0550*/  IMAD.MOV.U32 R5, RZ, RZ, R7 ;  /* 0x000000ffff057224 */ /* 0x000fe200078e0007 */
[----:B------:R-:W-:Y:S06]  /*0560*/  BRA `(.L_x_1) ;  /* 0x0000000000107947 */ /* 0x000fec0003800000 */
.L_x_0:
[----:B------:R-:W0:Y:S02]  /*0570*/  MUFU.RCP R8, R7 ;  /* 0x0000000700087308 */ /* 0x000e240000001000 */
[----:B0-----:R-:W-:-:S04]  /*0580*/  FFMA R5, R7, R8, -1 ;  /* 0xbf80000007057423 */ /* 0x001fc80000000008 */
[----:B------:R-:W-:-:S04]  /*0590*/  FADD.FTZ R5, -R5, -RZ ;  /* 0x800000ff05057221 */ /* 0x000fc80000010100 */
[----:B------:R-:W-:-:S07]  /*05a0*/  FFMA R5, R8, R5, R8 ;  /* 0x0000000508057223 */ /* 0x000fce0000000008 */
.L_x_1:
[----:B------:R-:W0:Y:S01]  /*05b0*/  LDCU UR4, c[0x0][0x3b0] ;  /* 0x00007600ff0477ac */ /* 0x000e220008000800 */
[----:B------:R-:W-:Y:S02]  /*05c0*/  IMAD R6, R6, -0x2daee0ad, RZ ;  /* 0xd2511f5306067824 */ /* 0x000fe400078e02ff */
[----:B------:R-:W-:Y:S01]  /*05d0*/  IMAD.MOV.U32 R7, RZ, RZ, RZ ;  /* 0x000000ffff077224 */ /* 0x000fe200078e00ff */
[----:B------:R-:W-:Y:S01]  /*05e0*/  USHF.L.U32 UR6, UR6, 0x2, URZ ;  /* 0x0000000206067899 */ /* 0x000fe200080006ff */
[----:B------:R-:W1:Y:S03]  /*05f0*/  LDCU.64 UR10, c[0x0][0x358] ;  /* 0x00006b00ff0a77ac */ /* 0x000e660008000a00 */
[----:B0-----:R-:W-:-:S09]  /*0600*/  UISETP.GE.AND UP0, UPT, UR6, UR4, UPT ;  /* 0x000000040600728c */ /* 0x001fd2000bf06270 */
[----:B-1----:R-:W-:Y:S05]  /*0610*/  BRA.U UP0, `(.L_x_2) ;  /* 0x00000009007c7547 */ /* 0x002fea000b800000 */
[----:B------:R-:W0:Y:S01]  /*0620*/  LDC.64 R16, c[0x0][0x390] ;  /* 0x0000e400ff107b82 */ /* 0x000e220000000a00 */
[----:B------:R-:W-:Y:S01]  /*0630*/  IMAD.MOV.U32 R7, RZ, RZ, RZ ;  /* 0x000000ffff077224 */ /* 0x000fe200078e00ff */
[----:B------:R-:W1:Y:S01]  /*0640*/  LDCU UR32, c[0x0][0x38c] ;  /* 0x00007180ff2077ac */ /* 0x000e620008000800 */
[----:B------:R-:W2:Y:S05]  /*0650*/  LDCU UR31, c[0x0][0x388] ;  /* 0x00007100ff1f77ac */ /* 0x000eaa0008000800 */
[----:B------:R-:W3:Y:S01]  /*0660*/  LDC.64 R18, c[0x0][0x3a0] ;  /* 0x0000e800ff127b82 */ /* 0x000ee20000000a00 */
[----:B------:R-:W4:Y:S01]  /*0670*/  LDCU.U8 UR30, c[0x0][0x3a8] ;  /* 0x00007500ff1e77ac */ /* 0x000f220008000000 */
[----:B------:R-:W0:Y:S06]  /*0680*/  LDCU UR33, c[0x0][0x3b0] ;  /* 0x00007600ff2177ac */ /* 0x000e2c0008000800 */
[----:B------:R-:W5:Y:S01]  /*0690*/  LDC.64 R8, c[0x0][0x398] ;  /* 0x0000e600ff087b82 */ /* 0x000f620000000a00 */
[----:B0-----:R-:W-:-:S04]  /*06a0*/  IMAD.WIDE.U32 R16, R20, 0x10, R16 ;  /* 0x0000001014107825 */ /* 0x001fc800078e0010 */
[----:B---3--:R-:W-:-:S04]  /*06b0*/  IMAD.WIDE.U32 R18, R20, 0x10, R18 ;  /* 0x0000001014127825 */ /* 0x008fc800078e0012 */
[----:B-12-45:R-:W-:-:S07]  /*06c0*/  IMAD.WIDE.U32 R20, R20, 0x4, R8 ;  /* 0x0000000414147825 */ /* 0x036fce00078e0008 */
.L_x_9:
[----:B-1----:R-:W-:-:S04]  /*06d0*/  IMAD.U32 R9, RZ, RZ, UR6 ;  /* 0x00000006ff097e24 */ /* 0x002fc8000f8e00ff */
[----:B------:R-:W-:-:S06]  /*06e0*/  IMAD.WIDE.U32 R8, R9, 0x4, R16 ;  /* 0x0000000409087825 */ /* 0x000fcc00078e0010 */
[----:B------:R-:W5:Y:S01]  /*06f0*/  LDG.E.128 R8, desc[UR10][R8.64] ;  /* 0x0000000a08087981 */ /* 0x000f62000c1e1d00 */
[----:B------:R-:W-:-:S04]  /*0700*/  UIADD3 UR8, UPT, UPT, UR8, 0x1, URZ ;  /* 0x0000000108087890 */ /* 0x000fc8000fffe0ff */
[----:B------:R-:W-:-:S09]  /*0710*/  UISETP.NE.AND UP0, UPT, UR8, URZ, UPT ;  /* 0x000000ff0800728c */ /* 0x000fd2000bf05270 */
[----:B------:R-:W-:Y:S05]  /*0720*/  BRA.U UP0, `(.L_x_3) ;  /* 0x0000000100207547 */ /* 0x000fea000b800000 */
[----:B------:R-:W-:-:S05]  /*0730*/  VIADD R4, R4, 0x1 ;  /* 0x0000000104047836 */ /* 0x000fca0000000000 */
[----:B------:R-:W-:-:S13]  /*0740*/  ISETP.NE.AND P0, PT, R4, RZ, PT ;  /* 0x000000ff0400720c */ /* 0x000fda0003f05270 */
[----:B------:R-:W-:Y:S01]  /*0750*/  @!P0 IADD3 R0, PT, PT, R0, 0x1, RZ ;  /* 0x0000000100008810 */ /* 0x000fe20007ffe0ff */
[----:B------:R-:W-:Y:S02]  /*0760*/  @!P0 VIADD R12, R7, 0x1 ;  /* 0x00000001070c8836 */ /* 0x000fe40000000000 */
[----:B------:R-:W-:Y:S01]  /*0770*/  @!P0 IMAD.MOV.U32 R4, RZ, RZ, RZ ;  /* 0x000000ffff048224 */ /* 0x000fe200078e00ff */
[----:B------:R-:W-:-:S13]  /*0780*/  ISETP.NE.AND P1, PT, R0, RZ, !P0 ;  /* 0x000000ff0000720c */ /* 0x000fda0004725270 */
[----:B------:R-:W-:-:S04]  /*0790*/  @P1 IMAD.MOV R12, RZ, RZ, R7 ;  /* 0x000000ffff0c1224 */ /* 0x000fc800078e0207 */
[----:B------:R-:W-:-:S07]  /*07a0*/  @!P0 IMAD.MOV.U32 R7, RZ, RZ, R12 ;  /* 0x000000ffff078224 */ /* 0x000fce00078e000c */
.L_x_3:
[----:B------:R-:W-:Y:S01]  /*07b0*/  IMAD.WIDE.U32 R14, R0, -0x326172a9, RZ ;  /* 0xcd9e8d57000e7825 */ /* 0x000fe200078e00ff */
[----:B------:R-:W-:-:S04]  /*07c0*/  UIMAD.WIDE.U32 UR4, UR8, -0x2daee0ad, URZ ;  /* 0xd2511f53080478a5 */ /* 0x000fc8000f8e00ff */
[----:B------:R-:W-:Y:S02]  /*07d0*/  LOP3.LUT R12, R4, UR31, R15, 0x96, !PT ;  /* 0x0000001f040c7c12 */ /* 0x000fe4000f8e960f */
[----:B------:R-:W-:Y:S02]  /*07e0*/  IMAD.U32 R23, RZ, RZ, UR5 ;  /* 0x00000005ff177e24 */ /* 0x000fe4000f8e00ff */
[----:B------:R-:W-:Y:S02]  /*07f0*/  IMAD.U32 R22, RZ, RZ, UR4 ;  /* 0x00000004ff167e24 */ /* 0x000fe4000f8e00ff */
[----:B------:R-:W-:Y:S01]  /*0800*/  IMAD.WIDE.U32 R12, R12, -0x2daee0ad, RZ ;  /* 0xd2511f530c0c7825 */ /* 0x000fe200078e00ff */
[----:B------:R-:W-:-:S04]  /*0810*/  LOP3.LUT R23, R7, UR12, R23, 0x96, !PT ;  /* 0x0000000c07177c12 */ /* 0x000fc8000f8e9617 */
[----:B------:R-:W-:Y:S01]  /*0820*/  LOP3.LUT R15, R22, UR14, R13, 0x96, !PT ;  /* 0x0000000e160f7c12 */ /* 0x000fe2000f8e960d */
[----:B------:R-:W-:-:S05]  /*0830*/  IMAD.WIDE.U32 R22, R23, -0x326172a9, RZ ;  /* 0xcd9e8d5717167825 */ /* 0x000fca00078e00ff */
        /* <DEDUP_REMOVED lines=23> */
[----:B------:R-:W-:Y:S01]  /*09b0*/  IMAD.WIDE.U32 R22, R23, -0x326172a9, RZ ;  /* 0xcd9e8d5717167825 */ /* 0x000fe200078e00ff */
[----:B------:R-:W0:Y:S04]  /*09c0*/  LDC R13, c[0x0][0x3ac] ;  /* 0x0000eb00ff0d7b82 */ /* 0x000e280000000800 */
[----:B------:R-:W-:Y:S01]  /*09d0*/  LOP3.LUT R23, R14, UR25, R23, 0x96, !PT ;  /* 0x000000190e177c12 */ /* 0x000fe2000f8e9617 */
[----:B------:R-:W-:-:S05]  /*09e0*/  IMAD.WIDE.U32 R14, R15, -0x326172a9, RZ ;  /* 0xcd9e8d570f0e7825 */ /* 0x000fca00078e00ff */
[----:B------:R-:W-:Y:S01]  /*09f0*/  LOP3.LUT R25, R22, UR27, R15, 0x96, !PT ;  /* 0x0000001b16197c12 */ /* 0x000fe2000f8e960f */
[----:B------:R-:W-:-:S04]  /*0a00*/  IMAD.WIDE.U32 R22, R23, -0x2daee0ad, RZ ;  /* 0xd2511f5317167825 */ /* 0x000fc800078e00ff */
[----:B------:R-:W-:Y:S01]  /*0a10*/  IMAD.MOV.U32 R15, RZ, RZ, R24 ;  /* 0x000000ffff0f7224 */ /* 0x000fe200078e0018 */
[----:B------:R-:W-:Y:S01]  /*0a20*/  LOP3.LUT R12, R12, UR28, R23, 0x96, !PT ;  /* 0x0000001c0c0c7c12 */ /* 0x000fe2000f8e9617 */
[----:B------:R-:W-:-:S05]  /*0a30*/  IMAD.HI.U32 R23, R25, -0x2daee0ad, RZ ;  /* 0xd2511f5319177827 */ /* 0x000fca00078e00ff */
[----:B------:R-:W-:Y:S02]  /*0a40*/  LOP3.LUT R24, R22, UR29, R23, 0x96, !PT ;  /* 0x0000001d16187c12 */ /* 0x000fe4000f8e9617 */
[----:B0-----:R-:W-:Y:S01]  /*0a50*/  LOP3.LUT R23, R13, 0x3, RZ, 0xc0, !PT ;  /* 0x000000030d177812 */ /* 0x001fe200078ec0ff */
[----:B------:R-:W-:Y:S01]  /*0a60*/  IMAD.WIDE.U32 R12, R12, -0x326172a9, RZ ;  /* 0xcd9e8d570c0c7825 */ /* 0x000fe200078e00ff */
[----:B------:R-:W-:Y:S02]  /*0a70*/  MOV R22, R3 ;  /* 0x0000000300167202 */ /* 0x000fe40000000f00 */
[----:B------:R-:W-:Y:S02]  /*0a80*/  ISETP.GT.AND P0, PT, R23, 0x1, PT ;  /* 0x000000011700780c */ /* 0x000fe40003f04270 */
[----:B------:R-:W-:Y:S01]  /*0a90*/  LOP3.LUT R3, R14, UR7, R13, 0x96, !PT ;  /* 0x000000070e037c12 */ /* 0x000fe2000f8e960d */
[----:B------:R-:W-:Y:S02]  /*0aa0*/  IMAD.MOV.U32 R13, RZ, RZ, R2 ;  /* 0x000000ffff0d7224 */ /* 0x000fe400078e0002 */
[----:B------:R-:W-:-:S08]  /*0ab0*/  IMAD.MOV.U32 R2, RZ, RZ, R12 ;  /* 0x000000ffff027224 */ /* 0x000fd000078e000c */
[----:B------:R-:W-:Y:S05]  /*0ac0*/  @P0 BRA `(.L_x_4) ;  /* 0x0000000000240947 */ /* 0x000fea0003800000 */
[----:B------:R-:W-:Y:S01]  /*0ad0*/  ISETP.NE.AND P0, PT, R23, RZ, PT ;  /* 0x000000ff1700720c */ /* 0x000fe20003f05270 */
[----:B------:R-:W-:Y:S02]  /*0ae0*/  IMAD.MOV.U32 R12, RZ, RZ, R15 ;  /* 0x000000ffff0c7224 */ /* 0x000fe400078e000f */
[----:B------:R-:W-:-:S10]  /*0af0*/  IMAD.MOV.U32 R14, RZ, RZ, R6 ;  /* 0x000000ffff0e7224 */ /* 0x000fd400078e0006 */
[----:B------:R-:W-:Y:S05]  /*0b00*/  @!P0 BRA `(.L_x_5) ;  /* 0x0000000000388947 */ /* 0x000fea0003800000 */
[----:B------:R-:W-:Y:S01]  /*0b10*/  IMAD.MOV.U32 R22, RZ, RZ, R13 ;  /* 0x000000ffff167224 */ /* 0x000fe200078e000d */
[----:B------:R-:W-:Y:S01]  /*0b20*/  MOV R13, R15 ;  /* 0x0000000f000d7202 */ /* 0x000fe20000000f00 */
[----:B------:R-:W-:Y:S02]  /*0b30*/  IMAD.MOV.U32 R12, RZ, RZ, R6 ;  /* 0x000000ffff0c7224 */ /* 0x000fe400078e0006 */
[----:B------:R-:W-:Y:S01]  /*0b40*/  IMAD.MOV.U32 R14, RZ, RZ, R3 ;  /* 0x000000ffff0e7224 */ /* 0x000fe200078e0003 */
[----:B------:R-:W-:Y:S06]  /*0b50*/  BRA `(.L_x_5) ;  /* 0x0000000000247947 */ /* 0x000fec0003800000 */
.L_x_4:
[----:B------:R-:W-:Y:S01]  /*0b60*/  ISETP.NE.AND P0, PT, R23, 0x3, PT ;  /* 0x000000031700780c */ /* 0x000fe20003f05270 */
[----:B------:R-:W-:Y:S02]  /*0b70*/  IMAD.MOV.U32 R22, RZ, RZ, R6 ;  /* 0x000000ffff167224 */ /* 0x000fe400078e0006 */
[----:B------:R-:W-:Y:S02]  /*0b80*/  IMAD.MOV.U32 R13, RZ, RZ, R3 ;  /* 0x000000ffff0d7224 */ /* 0x000fe400078e0003 */
[----:B------:R-:W-:Y:S02]  /*0b90*/  IMAD.MOV.U32 R12, RZ, RZ, R2 ;  /* 0x000000ffff0c7224 */ /* 0x000fe400078e0002 */
[----:B------:R-:W-:-:S06]  /*0ba0*/  IMAD.MOV.U32 R14, RZ, RZ, R24 ;  /* 0x000000ffff0e7224 */ /* 0x000fcc00078e0018 */
[----:B------:R-:W-:Y:S01]  /*0bb0*/  @P0 IMAD.MOV.U32 R22, RZ, RZ, R15 ;  /* 0x000000ffff160224 */ /* 0x000fe200078e000f */
[----:B------:R-:W-:Y:S01]  /*0bc0*/  @P0 MOV R12, R3 ;  /* 0x00000003000c0202 */ /* 0x000fe20000000f00 */
[----:B------:R-:W-:Y:S02]  /*0bd0*/  @P0 IMAD.MOV.U32 R13, RZ, RZ, R6 ;  /* 0x000000ffff0d0224 */ /* 0x000fe400078e0006 */
[----:B------:R-:W-:-:S07]  /*0be0*/  @P0 IMAD.MOV.U32 R14, RZ, RZ, R2 ;  /* 0x000000ffff0e0224 */ /* 0x000fce00078e0002 */
.L_x_5:
[----:B------:R-:W-:Y:S01]  /*0bf0*/  UPRMT UR4, UR30, 0x8880, URZ ;  /* 0x000088801e047896 */ /* 0x000fe200080000ff */
[----:B------:R-:W-:Y:S01]  /*0c00*/  I2FP.F32.U32 R6, R22 ;  /* 0x0000001600067245 */ /* 0x000fe20000201000 */
[----:B------:R-:W-:Y:S01]  /*0c10*/  BSSY.RECONVERGENT B0, `(.L_x_6) ;  /* 0x000002b000007945 */ /* 0x000fe20003800200 */
[----:B------:R-:W-:Y:S01]  /*0c20*/  I2FP.F32.U32 R26, R12 ;  /* 0x0000000c001a7245 */ /* 0x000fe20000201000 */
[----:B------:R-:W-:Y:S01]  /*0c30*/  UISETP.NE.AND UP0, UPT, UR4, URZ, UPT ;  /* 0x000000ff0400728c */ /* 0x000fe2000bf05270 */
[----:B------:R-:W-:Y:S01]  /*0c40*/  I2FP.F32.U32 R22, R13 ;  /* 0x0000000d00167245 */ /* 0x000fe20000201000 */
[----:B------:R-:W-:Y:S01]  /*0c50*/  IMAD.MOV.U32 R13, RZ, RZ, 0x2f800000 ;  /* 0x2f800000ff0d7424 */ /* 0x000fe200078e00ff */
[----:B------:R-:W-:-:S03]  /*0c60*/  I2FP.F32.U32 R12, R14 ;  /* 0x0000000e000c7245 */ /* 0x000fc60000201000 */
[-C--:B------:R-:W-:Y:S01]  /*0c70*/  FFMA R6, R6, R13.reuse, 1.1641532182693481445e-10 ;  /* 0x2f00000006067423 */ /* 0x080fe2000000000d */
[-C--:B------:R-:W-:Y:S01]  /*0c80*/  FFMA R22, R22, R13.reuse, 1.1641532182693481445e-10 ;  /* 0x2f00000016167423 */ /* 0x080fe2000000000d */
[-C--:B------:R-:W-:Y:S01]  /*0c90*/  FFMA R26, R26, R13.reuse, 1.1641532182693481445e-10 ;  /* 0x2f0000001a1a7423 */ /* 0x080fe2000000000d */
[----:B------:R-:W-:Y:S01]  /*0ca0*/  FFMA R12, R12, R13, 1.1641532182693481445e-10 ;  /* 0x2f0000000c0c7423 */ /* 0x000fe2000000000d */
[----:B------:R-:W-:Y:S06]  /*0cb0*/  BRA.U UP0, `(.L_x_7) ;  /* 0x0000000100407547 */ /* 0x000fec000b800000 */
[----:B------:R-:W-:Y:S01]  /*0cc0*/  FSETP.GEU.AND P3, PT, R12, UR32, PT ;  /* 0x000000200c007c0b */ /* 0x000fe2000bf6e000 */
[----:B------:R-:W-:Y:S01]  /*0cd0*/  IMAD.MOV.U32 R23, RZ, RZ, 0x3f800000 ;  /* 0x3f800000ff177424 */ /* 0x000fe200078e00ff */
[----:B------:R-:W-:Y:S01]  /*0ce0*/  FSETP.GEU.AND P0, PT, R6, UR32, PT ;  /* 0x0000002006007c0b */ /* 0x000fe2000bf0e000 */
[----:B-----5:R-:W-:Y:S01]  /*0cf0*/  IMAD.MOV.U32 R15, RZ, RZ, R11 ;  /* 0x000000ffff0f7224 */ /* 0x020fe200078e000b */
[----:B------:R-:W-:Y:S02]  /*0d00*/  FSETP.GEU.AND P1, PT, R22, UR32, PT ;  /* 0x0000002016007c0b */ /* 0x000fe4000bf2e000 */
[----:B------:R-:W-:Y:S02]  /*0d10*/  FSETP.GEU.AND P2, PT, R26, UR32, PT ;  /* 0x000000201a007c0b */ /* 0x000fe4000bf4e000 */
[----:B------:R-:W-:Y:S02]  /*0d20*/  FSET.BF.GEU.AND R6, R6, UR32, PT ;  /* 0x0000002006067c0a */ /* 0x000fe4000b80e000 */
[----:B------:R-:W-:-:S02]  /*0d30*/  FSET.BF.GEU.AND R22, R22, UR32, PT ;  /* 0x0000002016167c0a */ /* 0x000fc4000b80e000 */
[----:B------:R-:W-:Y:S02]  /*0d40*/  FSET.BF.GEU.AND R26, R26, UR32, PT ;  /* 0x000000201a1a7c0a */ /* 0x000fe4000b80e000 */
[----:B------:R-:W-:Y:S02]  /*0d50*/  FSEL R12, R8, RZ, P0 ;  /* 0x000000ff080c7208 */ /* 0x000fe40000000000 */
[----:B------:R-:W-:Y:S02]  /*0d60*/  FSEL R13, R9, RZ, P1 ;  /* 0x000000ff090d7208 */ /* 0x000fe40000800000 */
[----:B------:R-:W-:Y:S01]  /*0d70*/  FSEL R14, R10, RZ, P2 ;  /* 0x000000ff0a0e7208 */ /* 0x000fe20001000000 */
[----:B------:R-:W-:Y:S06]  /*0d80*/  @P3 BRA `(.L_x_8) ;  /* 0x00000000004c3947 */ /* 0x000fec0003800000 */
[----:B------:R-:W-:Y:S02]  /*0d90*/  IMAD.MOV.U32 R23, RZ, RZ, RZ ;  /* 0x000000ffff177224 */ /* 0x000fe400078e00ff */
[----:B------:R-:W-:Y:S01]  /*0da0*/  IMAD.MOV.U32 R15, RZ, RZ, RZ ;  /* 0x000000ffff0f7224 */ /* 0x000fe200078e00ff */
[----:B------:R-:W-:Y:S06]  /*0db0*/  BRA `(.L_x_8) ;  /* 0x0000000000407947 */ /* 0x000fec0003800000 */
.L_x_7:
[----:B------:R-:W-:Y:S01]  /*0dc0*/  FSETP.GEU.AND P0, PT, R12, UR32, PT ;  /* 0x000000200c007c0b */ /* 0x000fe2000bf0e000 */
[----:B------:R-:W-:Y:S02]  /*0dd0*/  HFMA2 R15, -RZ, RZ, 0, 0 ;  /* 0x00000000ff0f7431 */ /* 0x000fe400000001ff */
[-C--:B-----5:R-:W-:Y:S01]  /*0de0*/  FMUL R8, R8, R5.reuse ;  /* 0x0000000508087220 */ /* 0x0a0fe20000400000 */
[-C--:B------:R-:W-:Y:S01]  /*0df0*/  FMUL R9, R9, R5.reuse ;  /* 0x0000000509097220 */ /* 0x080fe20000400000 */
[----:B------:R-:W-:Y:S01]  /*0e00*/  FMUL R10, R10, R5 ;  /* 0x000000050a0a7220 */ /* 0x000fe20000400000 */
[----:B------:R-:W-:Y:S02]  /*0e10*/  FSETP.GEU.AND P1, PT, R22, UR32, PT ;  /* 0x0000002016007c0b */ /* 0x000fe4000bf2e000 */
[----:B------:R-:W-:Y:S02]  /*0e20*/  FSETP.GEU.AND P2, PT, R26, UR32, PT ;  /* 0x000000201a007c0b */ /* 0x000fe4000bf4e000 */
[----:B------:R-:W-:-:S02]  /*0e30*/  FSET.BF.GEU.AND R23, R12, UR32, PT ;  /* 0x000000200c177c0a */ /* 0x000fc4000b80e000 */
[----:B------:R-:W-:Y:S01]  /*0e40*/  FSET.BF.GEU.AND R22, R22, UR32, PT ;  /* 0x0000002016167c0a */ /* 0x000fe2000b80e000 */
[----:B------:R-:W-:Y:S01]  /*0e50*/  @P0 FMUL R15, R11, R5 ;  /* 0x000000050b0f0220 */ /* 0x000fe20000400000 */
[C---:B------:R-:W-:Y:S02]  /*0e60*/  FSETP.GEU.AND P0, PT, R6.reuse, UR32, PT ;  /* 0x0000002006007c0b */ /* 0x040fe4000bf0e000 */
[----:B------:R-:W-:Y:S02]  /*0e70*/  FSET.BF.GEU.AND R6, R6, UR32, PT ;  /* 0x0000002006067c0a */ /* 0x000fe4000b80e000 */
[----:B------:R-:W-:Y:S02]  /*0e80*/  FSET.BF.GEU.AND R26, R26, UR32, PT ;  /* 0x000000201a1a7c0a */ /* 0x000fe4000b80e000 */
[----:B------:R-:W-:Y:S02]  /*0e90*/  FSEL R12, R8, RZ, P0 ;  /* 0x000000ff080c7208 */ /* 0x000fe40000000000 */
[----:B------:R-:W-:-:S02]  /*0ea0*/  FSEL R13, R9, RZ, P1 ;  /* 0x000000ff090d7208 */ /* 0x000fc40000800000 */
[----:B------:R-:W-:-:S07]  /*0eb0*/  FSEL R14, R10, RZ, P2 ;  /* 0x000000ff0a0e7208 */ /* 0x000fce0001000000 */
.L_x_8:
[----:B------:R-:W-:Y:S05]  /*0ec0*/  BSYNC.RECONVERGENT B0 ;  /* 0x0000000000007941 */ /* 0x000fea0003800200 */
.L_x_6:
[----:B------:R-:W-:Y:S01]  /*0ed0*/  F2I.U32.TRUNC.NTZ R6, R6 ;  /* 0x0000000600067305 */ /* 0x000fe2000020f000 */
[----:B------:R-:W0:Y:S01]  /*0ee0*/  LDCU UR4, c[0x0][0x360] ;  /* 0x00006c00ff0477ac */ /* 0x000e220008000800 */
[----:B------:R-:W-:Y:S01]  /*0ef0*/  IMAD.U32 R11, RZ, RZ, UR6 ;  /* 0x00000006ff0b7e24 */ /* 0x000fe2000f8e00ff */
[----:B------:R-:W-:Y:S01]  /*0f00*/  IADD3 R8, P0, PT, R20, UR6, RZ ;  /* 0x0000000614087c10 */ /* 0x000fe2000ff1e0ff */
[----:B------:R-:W0:Y:S02]  /*0f10*/  LDCU UR5, c[0x0][0x370] ;  /* 0x00006e00ff0577ac */ /* 0x000e240008000800 */
[----:B------:R-:W-:Y:S02]  /*0f20*/  IMAD.WIDE.U32 R10, R11, 0x4, R18 ;  /* 0x000000040b0a7825 */ /* 0x000fe400078e0012 */
[----:B------:R-:W-:Y:S03]  /*0f30*/  F2I.U32.TRUNC.NTZ R26, R26 ;  /* 0x0000001a001a7305 */ /* 0x000fe6000020f000 */
[----:B------:R1:W-:Y:S05]  /*0f40*/  STG.E.128 desc[UR10][R10.64], R12 ;  /* 0x0000000c0a007986 */ /* 0x0003ea000c101d0a */
[----:B------:R-:W2:Y:S01]  /*0f50*/  F2I.U32.TRUNC.NTZ R23, R23 ;  /* 0x0000001700177305 */ /* 0x000ea2000020f000 */
[----:B0-----:R-:W-:-:S07]  /*0f60*/  UIMAD UR4, UR4, UR5, URZ ;  /* 0x00000005040472a4 */ /* 0x001fce000f8e02ff */
[----:B------:R-:W0:Y:S01]  /*0f70*/  F2I.U32.TRUNC.NTZ R9, R22 ;  /* 0x0000001600097305 */ /* 0x000e22000020f000 */
[----:B------:R-:W-:Y:S01]  /*0f80*/  ULEA UR6, UR4, UR6, 0x2 ;  /* 0x0000000604067291 */ /* 0x000fe2000f8e10ff */
[----:B--2---:R-:W-:-:S03]  /*0f90*/  PRMT R27, R26, 0x3340, R23 ;  /* 0x000033401a1b7816 */ /* 0x004fc60000000017 */
[----:B------:R-:W-:Y:S01]  /*0fa0*/  UISETP.GE.AND UP0, UPT, UR6, UR33, UPT ;  /* 0x000000210600728c */ /* 0x000fe2000bf06270 */
[----:B0-----:R-:W-:Y:S01]  /*0fb0*/  PRMT R28, R6, 0x3340, R9 ;  /* 0x00003340061c7816 */ /* 0x001fe20000000009 */
[----:B------:R-:W-:Y:S02]  /*0fc0*/  IMAD.X R9, RZ, RZ, R21, P0 ;  /* 0x000000ffff097224 */ /* 0x000fe400000e0615 */
[----:B------:R-:W-:Y:S01]  /*0fd0*/  IMAD R6, R25, -0x2daee0ad, RZ ;  /* 0xd2511f5319067824 */ /* 0x000fe200078e02ff */
[----:B------:R-:W-:-:S05]  /*0fe0*/  PRMT R27, R28, 0x5410, R27 ;  /* 0x000054101c1b7816 */ /* 0x000fca000000001b */
[----:B------:R1:W-:Y:S01]  /*0ff0*/  STG.E desc[UR10][R8.64], R27 ;  /* 0x0000001b08007986 */ /* 0x0003e2000c10190a */
[----:B------:R-:W-:Y:S05]  /*1000*/  BRA.U !UP0, `(.L_x_9) ;  /* 0xfffffff508b07547 */ /* 0x000fea000b83ffff */
.L_x_2:
[----:B------:R-:W0:Y:S02]  /*1010*/  LDCU UR4, c[0x0][0x380] ;  /* 0x00007000ff0477ac */ /* 0x000e240008000800 */
[----:B0-----:R-:W-:-:S04]  /*1020*/  UIADD3 UR9, UPT, UPT, -UR6, UR4, URZ ;  /* 0x0000000406097290 */ /* 0x001fc8000fffe1ff */
[----:B------:R-:W-:-:S06]  /*1030*/  UISETP.GE.AND UP0, UPT, UR9, 0x1, UPT ;  /* 0x000000010900788c */ /* 0x000fcc000bf06270 */
[----:B------:R-:W-:-:S13]  /*1040*/  PLOP3.LUT P0, PT, PT, PT, UP0, 0x80, 0x8 ;  /* 0x000000000008781c */ /* 0x000fda0003f0f008 */
[----:B------:R-:W-:Y:S05]  /*1050*/  @!P0 EXIT ;  /* 0x000000000000894d */ /* 0x000fea0003800000 */
[----:B------:R-:W-:Y:S01]  /*1060*/  UIADD3 UR30, UPT, UPT, UR8, 0x1, URZ ;  /* 0x00000001081e7890 */ /* 0x000fe2000fffe0ff */
[----:B------:R-:W0:Y:S03]  /*1070*/  LDCU UR31, c[0x0][0x388] ;  /* 0x00007100ff1f77ac */ /* 0x000e260008000800 */
[----:B------:R-:W-:Y:S02]  /*1080*/  UISETP.NE.AND UP0, UPT, UR30, URZ, UPT ;  /* 0x000000ff1e00728c */ /* 0x000fe4000bf05270 */
[----:B------:R-:W-:-:S06]  /*1090*/  UIMAD.WIDE.U32 UR4, UR30, -0x2daee0ad, URZ ;  /* 0xd2511f531e0478a5 */ /* 0x000fcc000f8e00ff */
[----:B-1----:R-:W-:Y:S01]  /*10a0*/  IMAD.U32 R8, RZ, RZ, UR5 ;  /* 0x00000005ff087e24 */ /* 0x002fe2000f8e00ff */
[----:B------:R-:W-:Y:S06]  /*10b0*/  BRA.U UP0, `(.L_x_10) ;  /* 0x0000000100207547 */ /* 0x000fec000b800000 */
[----:B------:R-:W-:-:S05]  /*10c0*/  VIADD R4, R4, 0x1 ;  /* 0x0000000104047836 */ /* 0x000fca0000000000 */
[----:B------:R-:W-:-:S13]  /*10d0*/  ISETP.NE.AND P0, PT, R4, RZ, PT ;  /* 0x000000ff0400720c */ /* 0x000fda0003f05270 */
[----:B------:R-:W-:Y:S02]  /*10e0*/  @!P0 VIADD R0, R0, 0x1 ;  /* 0x0000000100008836 */ /* 0x000fe40000000000 */
[----:B------:R-:W-:Y:S02]  /*10f0*/  @!P0 VIADD R9, R7, 0x1 ;  /* 0x0000000107098836 */ /* 0x000fe40000000000 */
[----:B------:R-:W-:Y:S01]  /*1100*/  @!P0 IMAD.MOV.U32 R4, RZ, RZ, RZ ;  /* 0x000000ffff048224 */ /* 0x000fe200078e00ff */
[----:B------:R-:W-:-:S13]  /*1110*/  ISETP.NE.AND P1, PT, R0, RZ, !P0 ;  /* 0x000000ff0000720c */ /* 0x000fda0004725270 */
[----:B------:R-:W-:-:S05]  /*1120*/  @P1 IADD3 R9, PT, PT, R7, RZ, RZ ;  /* 0x000000ff07091210 */ /* 0x000fca0007ffe0ff */
[----:B------:R-:W-:-:S07]  /*1130*/  @!P0 IMAD.MOV.U32 R7, RZ, RZ, R9 ;  /* 0x000000ffff078224 */ /* 0x000fce00078e0009 */
.L_x_10:
[----:B------:R-:W-:Y:S01]  /*1140*/  IMAD.WIDE.U32 R10, R0, -0x326172a9, RZ ;  /* 0xcd9e8d57000a7825 */ /* 0x000fe200078e00ff */
[----:B------:R-:W-:Y:S01]  /*1150*/  LOP3.LUT R8, R8, UR12, R7, 0x96, !PT ;  /* 0x0000000c08087c12 */ /* 0x000fe2000f8e9607 */
[----:B------:R-:W-:Y:S01]  /*1160*/  UMOV UR4, 0xd2511f53 ;  /* 0xd2511f5300047882 */ /* 0x000fe20000000000 */
[----:B------:R-:W1:Y:S01]  /*1170*/  LDC R0, c[0x0][0x3ac] ;  /* 0x0000eb00ff007b82 */ /* 0x000e620000000800 */
[----:B------:R-:W-:Y:S01]  /*1180*/  UIMAD UR4, UR8, UR4, -0x2daee0ad ;  /* 0xd2511f53080474a4 */ /* 0x000fe2000f8e0204 */
[----:B0-----:R-:W-:Y:S01]  /*1190*/  LOP3.LUT R18, R4, UR31, R11, 0x96, !PT ;  /* 0x0000001f04127c12 */ /* 0x001fe2000f8e960b */
[----:B------:R-:W-:-:S04]  /*11a0*/  IMAD.WIDE.U32 R8, R8, -0x326172a9, RZ ;  /* 0xcd9e8d5708087825 */ /* 0x000fc800078e00ff */
[----:B------:R-:W-:Y:S01]  /*11b0*/  IMAD.WIDE.U32 R18, R18, -0x2daee0ad, RZ ;  /* 0xd2511f5312127825 */ /* 0x000fe200078e00ff */
[----:B------:R-:W-:-:S03]  /*11c0*/  LOP3.LUT R10, R10, UR13, R9, 0x96, !PT ;  /* 0x0000000d0a0a7c12 */ /* 0x000fc6000f8e9609 */
[----:B------:R-:W-:Y:S02]  /*11d0*/  IMAD.U32 R7, RZ, RZ, UR4 ;  /* 0x00000004ff077e24 */ /* 0x000fe4000f8e00ff */
[----:B------:R-:W-:-:S03]  /*11e0*/  IMAD.WIDE.U32 R10, R10, -0x2daee0ad, RZ ;  /* 0xd2511f530a0a7825 */ /* 0x000fc600078e00ff */
[----:B------:R-:W-:Y:S02]  /*11f0*/  LOP3.LUT R16, R7, UR14, R19, 0x96, !PT ;  /* 0x0000000e07107c12 */ /* 0x000fe4000f8e9613 */
[----:B------:R-:W-:-:S03]  /*1200*/  LOP3.LUT R9, R18, UR16, R11, 0x96, !PT ;  /* 0x0000001012097c12 */ /* 0x000fc6000f8e960b */
[----:B------:R-:W-:Y:S01]  /*1210*/  IMAD.WIDE.U32 R16, R16, -0x326172a9, RZ ;  /* 0xcd9e8d5710107825 */ /* 0x000fe200078e00ff */
[----:B-1----:R-:W-:-:S04]  /*1220*/  LOP3.LUT R0, R0, 0x3, RZ, 0xc0, !PT ;  /* 0x0000000300007812 */ /* 0x002fc800078ec0ff */
[----:B------:R-:W-:Y:S01]  /*1230*/  LOP3.LUT R18, R8, UR15, R17, 0x96, !PT ;  /* 0x0000000f08127c12 */ /* 0x000fe2000f8e9611 */
[----:B------:R-:W-:Y:S01]  /*1240*/  IMAD.WIDE.U32 R8, R9, -0x326172a9, RZ ;  /* 0xcd9e8d5709087825 */ /* 0x000fe200078e00ff */
[----:B------:R-:W-:-:S03]  /*1250*/  ISETP.GT.AND P0, PT, R0, 0x1, PT ;  /* 0x000000010000780c */ /* 0x000fc60003f04270 */
[----:B------:R-:W-:Y:S01]  /*1260*/  IMAD.WIDE.U32 R18, R18, -0x2daee0ad, RZ ;  /* 0xd2511f5312127825 */ /* 0x000fe200078e00ff */
[----:B------:R-:W-:-:S04]  /*1270*/  LOP3.LUT R11, R16, UR17, R9, 0x96, !PT ;  /* 0x00000011100b7c12 */ /* 0x000fc8000f8e9609 */
[----:B------:R-:W-:Y:S01]  /*1280*/  LOP3.LUT R16, R10, UR18, R19, 0x96, !PT ;  /* 0x000000120a107c12 */ /* 0x000fe2000f8e9613 */
[----:B------:R-:W-:-:S04]  /*1290*/  IMAD.WIDE.U32 R10, R11, -0x2daee0ad, RZ ;  /* 0xd2511f530b0a7825 */ /* 0x000fc800078e00ff */
        /* <DEDUP_REMOVED lines=17> */
[----:B------:R-:W-:Y:S02]  /*13b0*/  LOP3.LUT R17, R18, UR28, R9, 0x96, !PT ;  /* 0x0000001c12117c12 */ /* 0x000fe4000f8e9609 */
[----:B------:R-:W0:Y:S02]  /*13c0*/  S2R R9, SR_TID.X ;  /* 0x0000000000097919 */ /* 0x000e240000002100 */
[----:B------:R-:W-:Y:S01]  /*13d0*/  LOP3.LUT R4, R16, UR27, R11, 0x96, !PT ;  /* 0x0000001b10047c12 */ /* 0x000fe2000f8e960b */
[----:B------:R-:W-:-:S04]  /*13e0*/  IMAD.WIDE.U32 R16, R17, -0x326172a9, RZ ;  /* 0xcd9e8d5711107825 */ /* 0x000fc800078e00ff */
[----:B------:R-:W-:Y:S01]  /*13f0*/  IMAD.HI.U32 R7, R4, -0x2daee0ad, RZ ;  /* 0xd2511f5304077827 */ /* 0x000fe200078e00ff */
[----:B------:R-:W-:-:S04]  /*1400*/  LOP3.LUT R10, R10, UR7, R17, 0x96, !PT ;  /* 0x000000070a0a7c12 */ /* 0x000fc8000f8e9611 */
[----:B------:R-:W-:Y:S01]  /*1410*/  LOP3.LUT R18, R8, UR29, R7, 0x96, !PT ;  /* 0x0000001d08127c12 */ /* 0x000fe2000f8e9607 */
[----:B0-----:R-:W-:Y:S01]  /*1420*/  IMAD.SHL.U32 R4, R9, 0x4, RZ ;  /* 0x0000000409047824 */ /* 0x001fe200078e00ff */
[----:B------:R-:W-:Y:S06]  /*1430*/  @P0 BRA `(.L_x_11) ;  /* 0x0000000000240947 */ /* 0x000fec0003800000 */
[----:B------:R-:W-:Y:S01]  /*1440*/  ISETP.NE.AND P0, PT, R0, RZ, PT ;  /* 0x000000ff0000720c */ /* 0x000fe20003f05270 */
[----:B------:R-:W-:Y:S02]  /*1450*/  IMAD.MOV.U32 R19, RZ, RZ, R24 ;  /* 0x000000ffff137224 */ /* 0x000fe400078e0018 */
[----:B------:R-:W-:-:S10]  /*1460*/  IMAD.MOV.U32 R18, RZ, RZ, R6 ;  /* 0x000000ffff127224 */ /* 0x000fd400078e0006 */
[----:B------:R-:W-:Y:S05]  /*1470*/  @!P0 BRA `(.L_x_12) ;  /* 0x0000000000348947 */ /* 0x000fea0003800000 */
[----:B------:R-:W-:Y:S01]  /*1480*/  MOV R3, R2 ;  /* 0x0000000200037202 */ /* 0x000fe20000000f00 */
[----:B------:R-:W-:Y:S02]  /*1490*/  IMAD.MOV.U32 R19, RZ, RZ, R6 ;  /* 0x000000ffff137224 */ /* 0x000fe400078e0006 */
[----:B------:R-:W-:Y:S02]  /*14a0*/  IMAD.MOV.U32 R18, RZ, RZ, R10 ;  /* 0x000000ffff127224 */ /* 0x000fe400078e000a */
[----:B------:R-:W-:Y:S01]  /*14b0*/  IMAD.MOV.U32 R2, RZ, RZ, R24 ;  /* 0x000000ffff027224 */ /* 0x000fe200078e0018 */
[----:B------:R-:W-:Y:S06]  /*14c0*/  BRA `(.L_x_12) ;  /* 0x0000000000207947 */ /* 0x000fec0003800000 */
.L_x_11:
[----:B------:R-:W-:Y:S01]  /*14d0*/  ISETP.NE.AND P0, PT, R0, 0x3, PT ;  /* 0x000000030000780c */ /* 0x000fe20003f05270 */
[----:B------:R-:W-:Y:S02]  /*14e0*/  IMAD.MOV.U32 R3, RZ, RZ, R6 ;  /* 0x000000ffff037224 */ /* 0x000fe400078e0006 */
[----:B------:R-:W-:Y:S02]  /*14f0*/  IMAD.MOV.U32 R2, RZ, RZ, R10 ;  /* 0x000000ffff027224 */ /* 0x000fe400078e000a */
[----:B------:R-:W-:-:S08]  /*1500*/  IMAD.MOV.U32 R19, RZ, RZ, R16 ;  /* 0x000000ffff137224 */ /* 0x000fd000078e0010 */
[----:B------:R-:W-:Y:S01]  /*1510*/  @P0 MOV R18, R16 ;  /* 0x0000001000120202 */ /* 0x000fe20000000f00 */
[----:B------:R-:W-:Y:S02]  /*1520*/  @P0 IMAD.MOV.U32 R3, RZ, RZ, R24 ;  /* 0x000000ffff030224 */ /* 0x000fe400078e0018 */
[----:B------:R-:W-:Y:S02]  /*1530*/  @P0 IMAD.MOV.U32 R2, RZ, RZ, R6 ;  /* 0x000000ffff020224 */ /* 0x000fe400078e0006 */
[----:B------:R-:W-:-:S07]  /*1540*/  @P0 IMAD.MOV.U32 R19, RZ, RZ, R10 ;  /* 0x000000ffff130224 */ /* 0x000fce00078e000a */
.L_x_12:
[C---:B------:R-:W-:Y:S01]  /*1550*/  ISETP.GE.AND P0, PT, R4.reuse, UR9, PT ;  /* 0x0000000904007c0c */ /* 0x040fe2000bf06270 */
[----:B------:R-:W0:Y:S01]  /*1560*/  LDCU.64 UR4, c[0x0][0x390] ;  /* 0x00007200ff0477ac */ /* 0x000e220008000a00 */
[C---:B------:R-:W-:Y:S01]  /*1570*/  VIADD R0, R4.reuse, 0x1 ;  /* 0x0000000104007836 */ /* 0x040fe20000000000 */
[C---:B------:R-:W-:Y:S01]  /*1580*/  IADD3 R11, P2, PT, R4.reuse, UR6, RZ ;  /* 0x00000006040b7c10 */ /* 0x040fe2000ff5e0ff */
[C---:B------:R-:W-:Y:S02]  /*1590*/  VIADD R6, R4.reuse, 0x2 ;  /* 0x0000000204067836 */ /* 0x040fe40000000000 */
[----:B------:R-:W-:Y:S01]  /*15a0*/  VIADD R7, R4, 0x3 ;  /* 0x0000000304077836 */ /* 0x000fe20000000000 */
[----:B------:R-:W-:Y:S01]  /*15b0*/  ISETP.GE.AND P1, PT, R0, UR9, PT ;  /* 0x0000000900007c0c */ /* 0x000fe2000bf26270 */
[----:B------:R-:W-:Y:S01]  /*15c0*/  IMAD.SHL.U32 R10, R11, 0x4, RZ ;  /* 0x000000040b0a7824 */ /* 0x000fe200078e00ff */
[----:B------:R-:W-:Y:S02]  /*15d0*/  IADD3.X R0, PT, PT, RZ, RZ, RZ, P2, !PT ;  /* 0x000000ffff007210 */ /* 0x000fe400017fe4ff */
[----:B------:R-:W-:-:S02]  /*15e0*/  ISETP.GE.AND P2, PT, R6, UR9, PT ;  /* 0x0000000906007c0c */ /* 0x000fc4000bf46270 */
[----:B------:R-:W1:Y:S01]  /*15f0*/  @!P0 LDC.64 R8, c[0x0][0x390] ;  /* 0x0000e400ff088b82 */ /* 0x000e620000000a00 */
[----:B------:R-:W-:Y:S01]  /*1600*/  ISETP.GE.AND P3, PT, R7, UR9, PT ;  /* 0x0000000907007c0c */ /* 0x000fe2000bf66270 */
[----:B------:R-:W-:Y:S01]  /*1610*/  @!P0 VIADD R17, R4, UR6 ;  /* 0x0000000604118c36 */ /* 0x000fe20008000000 */
[----:B------:R-:W-:Y:S02]  /*1620*/  SHF.L.U64.HI R16, R11, 0x2, R0 ;  /* 0x000000020b107819 */ /* 0x000fe40000010200 */
[----:B0-----:R-:W-:Y:S01]  /*1630*/  IADD3 R6, P4, PT, R10, UR4, RZ ;  /* 0x000000040a067c10 */ /* 0x001fe2000ff9e0ff */
[----:B------:R-:W0:Y:S03]  /*1640*/  LDCU.U8 UR4, c[0x0][0x3a8] ;  /* 0x00007500ff0477ac */ /* 0x000e260008000000 */
[----:B------:R-:W-:-:S05]  /*1650*/  IADD3.X R7, PT, PT, R16, UR5, RZ, P4, !PT ;  /* 0x0000000510077c10 */ /* 0x000fca000a7fe4ff */
[----:B------:R2:W5:Y:S04]  /*1660*/  @!P1 LDG.E R13, desc[UR10][R6.64+0x4] ;  /* 0x0000040a060d9981 */ /* 0x000568000c1e1900 */
[----:B------:R2:W5:Y:S04]  /*1670*/  @!P2 LDG.E R14, desc[UR10][R6.64+0x8] ;  /* 0x0000080a060ea981 */ /* 0x000568000c1e1900 */
[----:B------:R2:W5:Y:S01]  /*1680*/  @!P3 LDG.E R15, desc[UR10][R6.64+0xc] ;  /* 0x00000c0a060fb981 */ /* 0x000562000c1e1900 */
[----:B-1----:R-:W-:-:S05]  /*1690*/  @!P0 IMAD.WIDE.U32 R8, R17, 0x4, R8 ;  /* 0x0000000411088825 */ /* 0x002fca00078e0008 */
[----:B------:R2:W5:Y:S01]  /*16a0*/  @!P0 LDG.E R12, desc[UR10][R8.64] ;  /* 0x0000000a080c8981 */ /* 0x000562000c1e1900 */
[----:B0-----:R-:W-:-:S04]  /*16b0*/  UPRMT UR4, UR4, 0x8880, URZ ;  /* 0x0000888004047896 */ /* 0x001fc800080000ff */
[----:B------:R-:W-:Y:S01]  /*16c0*/  UISETP.NE.AND UP0, UPT, UR4, URZ, UPT ;  /* 0x000000ff0400728c */ /* 0x000fe2000bf05270 */
[----:B------:R-:W-:Y:S01]  /*16d0*/  I2FP.F32.U32 R3, R3 ;  /* 0x0000000300037245 */ /* 0x000fe20000201000 */
[----:B------:R-:W-:Y:S01]  /*16e0*/  IMAD.MOV.U32 R20, RZ, RZ, 0x2f800000 ;  /* 0x2f800000ff147424 */ /* 0x000fe200078e00ff */
[----:B------:R-:W-:Y:S02]  /*16f0*/  I2FP.F32.U32 R2, R2 ;  /* 0x0000000200027245 */ /* 0x000fe40000201000 */
[----:B------:R-:W-:Y:S02]  /*1700*/  I2FP.F32.U32 R19, R19 ;  /* 0x0000001300137245 */ /* 0x000fe40000201000 */
[----:B------:R-:W-:Y:S01]  /*1710*/  I2FP.F32.U32 R18, R18 ;  /* 0x0000001200127245 */ /* 0x000fe20000201000 */
[----:B------:R-:W-:Y:S01]  /*1720*/  BSSY.RECONVERGENT B0, `(.L_x_13) ;  /* 0x0000027000007945 */ /* 0x000fe20003800200 */
[-C--:B------:R-:W-:Y:S01]  /*1730*/  FFMA R3, R3, R20.reuse, 1.1641532182693481445e-10 ;  /* 0x2f00000003037423 */ /* 0x080fe20000000014 */
[-C--:B------:R-:W-:Y:S01]  /*1740*/  FFMA R2, R2, R20.reuse, 1.1641532182693481445e-10 ;  /* 0x2f00000002027423 */ /* 0x080fe20000000014 */
[-C--:B------:R-:W-:Y:S01]  /*1750*/  FFMA R17, R19, R20.reuse, 1.1641532182693481445e-10 ;  /* 0x2f00000013117423 */ /* 0x080fe20000000014 */
[----:B------:R-:W-:Y:S01]  /*1760*/  FFMA R18, R18, R20, 1.1641532182693481445e-10 ;  /* 0x2f00000012127423 */ /* 0x000fe20000000014 */
[----:B--2---:R-:W-:Y:S06]  /*1770*/  BRA.U UP0, `(.L_x_14) ;  /* 0x0000000100407547 */ /* 0x004fec000b800000 */
[----:B------:R-:W0:Y:S01]  /*1780*/  LDCU UR4, c[0x0][0x38c] ;  /* 0x00007180ff0477ac */ /* 0x000e220008000800 */
[----:B-----5:R-:W-:Y:S02]  /*1790*/  IMAD.MOV.U32 R6, RZ, RZ, R15 ;  /* 0x000000ffff067224 */ /* 0x020fe400078e000f */
[----:B------:R-:W-:Y:S01]  /*17a0*/  IMAD.MOV.U32 R7, RZ, RZ, 0x3f800000 ;  /* 0x3f800000ff077424 */ /* 0x000fe200078e00ff */
[----:B0-----:R-:W-:Y:S02]  /*17b0*/  FSETP.GEU.AND P4, PT, R18, UR4, PT ;  /* 0x0000000412007c0b */ /* 0x001fe4000bf8e000 */
[----:B------:R-:W-:Y:S02]  /*17c0*/  FSETP.GEU.AND P6, PT, R3, UR4, PT ;  /* 0x0000000403007c0b */ /* 0x000fe4000bfce000 */
[----:B------:R-:W-:Y:S02]  /*17d0*/  FSETP.GEU.AND P5, PT, R2, UR4, PT ;  /* 0x0000000402007c0b */ /* 0x000fe4000bfae000 */
[----:B------:R-:W-:-:S02]  /*17e0*/  FSEL R9, R12, RZ, P6 ;  /* 0x000000ff0c097208 */ /* 0x000fc40003000000 */
[----:B------:R-:W-:Y:S02]  /*17f0*/  FSETP.GEU.AND P6, PT, R17, UR4, PT ;  /* 0x0000000411007c0b */ /* 0x000fe4000bfce000 */
[----:B------:R-:W-:Y:S02]  /*1800*/  FSET.BF.GEU.AND R8, R3, UR4, PT ;  /* 0x0000000403087c0a */ /* 0x000fe4000b80e000 */
[----:B------:R-:W-:Y:S02]  /*1810*/  FSET.BF.GEU.AND R12, R2, UR4, PT ;  /* 0x00000004020c7c0a */ /* 0x000fe4000b80e000 */
[----:B------:R-:W-:Y:S02]  /*1820*/  FSET.BF.GEU.AND R17, R17, UR4, PT ;  /* 0x0000000411117c0a */ /* 0x000fe4000b80e000 */
[----:B------:R-:W-:Y:S02]  /*1830*/  FSEL R13, R13, RZ, P5 ;  /* 0x000000ff0d0d7208 */ /* 0x000fe40002800000 */
[----:B------:R-:W-:Y:S01]  /*1840*/  FSEL R15, R14, RZ, P6 ;  /* 0x000000ff0e0f7208 */ /* 0x000fe20003000000 */
[----:B------:R-:W-:Y:S06]  /*1850*/  @P4 BRA `(.L_x_15) ;  /* 0x00000000004c4947 */ /* 0x000fec0003800000 */
[----:B------:R-:W-:Y:S01]  /*1860*/  CS2R R6, SRZ ;  /* 0x0000000000067805 */ /* 0x000fe2000001ff00 */
[----:B------:R-:W-:Y:S06]  /*1870*/  BRA `(.L_x_15) ;  /* 0x0000000000447947 */ /* 0x000fec0003800000 */
.L_x_14:
[----:B------:R-:W0:Y:S01]  /*1880*/  LDCU UR4, c[0x0][0x38c] ;  /* 0x00007180ff0477ac */ /* 0x000e220008000800 */
[-C--:B-----5:R-:W-:Y:S01]  /*1890*/  FMUL R9, R12, R5.reuse ;  /* 0x000000050c097220 */ /* 0x0a0fe20000400000 */
[----:B------:R-:W-:Y:S02]  /*18a0*/  IMAD.MOV.U32 R6, RZ, RZ, RZ ;  /* 0x000000ffff067224 */ /* 0x000fe400078e00ff */
[-C--:B------:R-:W-:Y:S01]  /*18b0*/  FMUL R13, R13, R5.reuse ;  /* 0x000000050d0d7220 */ /* 0x080fe20000400000 */
[----:B------:R-:W-:Y:S01]  /*18c0*/  FMUL R14, R14, R5 ;  /* 0x000000050e0e7220 */ /* 0x000fe20000400000 */
[----:B0-----:R-:W-:Y:S02]  /*18d0*/  FSETP.GEU.AND P5, PT, R18, UR4, PT ;  /* 0x0000000412007c0b */ /* 0x001fe4000bfae000 */
[C---:B------:R-:W-:Y:S02]  /*18e0*/  FSETP.GEU.AND P4, PT, R3.reuse, UR4, PT ;  /* 0x0000000403007c0b */ /* 0x040fe4000bf8e000 */
[----:B------:R-:W-:-:S02]  /*18f0*/  FSET.BF.GEU.AND R8, R3, UR4, PT ;  /* 0x0000000403087c0a */ /* 0x000fc4000b80e000 */
[----:B------:R-:W-:Y:S02]  /*1900*/  FSEL R9, R9, RZ, P4 ;  /* 0x000000ff09097208 */ /* 0x000fe40002000000 */
[C---:B------:R-:W-:Y:S02]  /*1910*/  FSETP.GEU.AND P4, PT, R17.reuse, UR4, PT ;  /* 0x0000000411007c0b */ /* 0x040fe4000bf8e000 */
[C---:B------:R-:W-:Y:S02]  /*1920*/  FSET.BF.GEU.AND R12, R2.reuse, UR4, PT ;  /* 0x00000004020c7c0a */ /* 0x040fe4000b80e000 */
[----:B------:R-:W-:Y:S01]  /*1930*/  FSET.BF.GEU.AND R17, R17, UR4, PT ;  /* 0x0000000411117c0a */ /* 0x000fe2000b80e000 */
[----:B------:R-:W-:Y:S01]  /*1940*/  @P5 FMUL R6, R15, R5 ;  /* 0x000000050f065220 */ /* 0x000fe20000400000 */
[----:B------:R-:W-:Y:S02]  /*1950*/  FSETP.GEU.AND P5, PT, R2, UR4, PT ;  /* 0x0000000402007c0b */ /* 0x000fe4000bfae000 */
[----:B------:R-:W-:-:S02]  /*1960*/  FSET.BF.GEU.AND R7, R18, UR4, PT ;  /* 0x0000000412077c0a */ /* 0x000fc4000b80e000 */
[----:B------:R-:W-:Y:S02]  /*1970*/  FSEL R13, R13, RZ, P5 ;  /* 0x000000ff0d0d7208 */ /* 0x000fe40002800000 */
[----:B------:R-:W-:-:S07]  /*1980*/  FSEL R15, R14, RZ, P4 ;  /* 0x000000ff0e0f7208 */ /* 0x000fce0002000000 */
.L_x_15:
[----:B------:R-:W-:Y:S05]  /*1990*/  BSYNC.RECONVERGENT B0 ;  /* 0x0000000000007941 */ /* 0x000fea0003800200 */
.L_x_13:
[----:B------:R-:W-:Y:S04]  /*19a0*/  BSSY.RECONVERGENT B0, `(.L_x_16) ;  /* 0x000000b000007945 */ /* 0x000fe80003800200 */
[----:B------:R-:W-:Y:S05]  /*19b0*/  @P0 BRA `(.L_x_17) ;  /* 0x0000000000240947 */ /* 0x000fea0003800000 */
[----:B------:R-:W0:Y:S01]  /*19c0*/  LDC.64 R2, c[0x0][0x3a0] ;  /* 0x0000e800ff027b82 */ /* 0x000e220000000a00 */
[----:B------:R-:W1:Y:S01]  /*19d0*/  LDCU.64 UR4, c[0x0][0x398] ;  /* 0x00007300ff0477ac */ /* 0x000e620008000a00 */
[----:B------:R-:W2:Y:S01]  /*19e0*/  F2I.U32.TRUNC.NTZ R19, R8 ;  /* 0x0000000800137305 */ /* 0x000ea2000020f000 */
[----:B------:R-:W-:-:S04]  /*19f0*/  IADD3 R5, PT, PT, R4, UR6, RZ ;  /* 0x0000000604057c10 */ /* 0x000fc8000fffe0ff */
[C---:B-1----:R-:W-:Y:S01]  /*1a00*/  IADD3 R4, P0, PT, R5.reuse, UR4, RZ ;  /* 0x0000000405047c10 */ /* 0x042fe2000ff1e0ff */
[----:B0-----:R-:W-:-:S04]  /*1a10*/  IMAD.WIDE.U32 R2, R5, 0x4, R2 ;  /* 0x0000000405027825 */ /* 0x001fc800078e0002 */
[----:B------:R-:W-:Y:S01]  /*1a20*/  IMAD.X R5, RZ, RZ, UR5, P0 ;  /* 0x00000005ff057e24 */ /* 0x000fe200080e06ff */
[----:B------:R0:W-:Y:S04]  /*1a30*/  STG.E desc[UR10][R2.64], R9 ;  /* 0x0000000902007986 */ /* 0x0001e8000c10190a */
[----:B--2---:R0:W-:Y:S03]  /*1a40*/  STG.E.U8 desc[UR10][R4.64], R19 ;  /* 0x0000001304007986 */ /* 0x0041e6000c10110a */
.L_x_17:
[----:B------:R-:W-:Y:S05]  /*1a50*/  BSYNC.RECONVERGENT B0 ;  /* 0x0000000000007941 */ /* 0x000fea0003800200 */
.L_x_16:
[----:B------:R-:W1:Y:S01]  /*1a60*/  LDCU.64 UR4, c[0x0][0x3a0] ;  /* 0x00007400ff0477ac */ /* 0x000e620008000a00 */
[----:B0-----:R-:W0:Y:S01]  /*1a70*/  @!P1 F2I.U32.TRUNC.NTZ R5, R12 ;  /* 0x0000000c00059305 */ /* 0x001e22000020f000 */
[----:B------:R-:W2:Y:S07]  /*1a80*/  LDCU.64 UR8, c[0x0][0x398] ;  /* 0x00007300ff0877ac */ /* 0x000eae0008000a00 */
[----:B------:R-:W3:Y:S01]  /*1a90*/  @!P2 F2I.U32.TRUNC.NTZ R17, R17 ;  /* 0x000000110011a305 */ /* 0x000ee2000020f000 */
[----:B-1----:R-:W-:-:S02]  /*1aa0*/  IADD3 R10, P4, PT, R10, UR4, RZ ;  /* 0x000000040a0a7c10 */ /* 0x002fc4000ff9e0ff */
[----:B--2---:R-:W-:Y:S02]  /*1ab0*/  IADD3 R2, P0, PT, R11, UR8, RZ ;  /* 0x000000080b027c10 */ /* 0x004fe4000ff1e0ff */
[----:B------:R-:W-:Y:S02]  /*1ac0*/  IADD3.X R11, PT, PT, R16, UR5, RZ, P4, !PT ;  /* 0x00000005100b7c10 */ /* 0x000fe4000a7fe4ff */
[----:B------:R-:W-:-:S03]  /*1ad0*/  IADD3.X R3, PT, PT, R0, UR9, RZ, P0, !PT ;  /* 0x0000000900037c10 */ /* 0x000fc600087fe4ff */
[----:B------:R1:W-:Y:S04]  /*1ae0*/  @!P1 STG.E desc[UR10][R10.64+0x4], R13 ;  /* 0x0000040d0a009986 */ /* 0x0003e8000c10190a */
[----:B0-----:R1:W-:Y:S04]  /*1af0*/  @!P1 STG.E.U8 desc[UR10][R2.64+0x1], R5 ;  /* 0x0000010502009986 */ /* 0x0013e8000c10110a */
[----:B------:R1:W-:Y:S04]  /*1b00*/  @!P2 STG.E desc[UR10][R10.64+0x8], R15 ;  /* 0x0000080f0a00a986 */ /* 0x0003e8000c10190a */
[----:B---3--:R1:W-:Y:S01]  /*1b10*/  @!P2 STG.E.U8 desc[UR10][R2.64+0x2], R17 ;  /* 0x000002110200a986 */ /* 0x0083e2000c10110a */
[----:B------:R-:W-:Y:S05]  /*1b20*/  @P3 EXIT ;  /* 0x000000000000394d */ /* 0x000fea0003800000 */
[----:B------:R-:W0:Y:S01]  /*1b30*/  F2I.U32.TRUNC.NTZ R7, R7 ;  /* 0x0000000700077305 */ /* 0x000e22000020f000 */
[----:B------:R-:W-:Y:S04]  /*1b40*/  STG.E desc[UR10][R10.64+0xc], R6 ;  /* 0x00000c060a007986 */ /* 0x000fe8000c10190a */
[----:B0-----:R-:W-:Y:S01]  /*1b50*/  STG.E.U8 desc[UR10][R2.64+0x3], R7 ;  /* 0x0000030702007986 */ /* 0x001fe2000c10110a */
[----:B------:R-:W-:Y:S05]  /*1b60*/  EXIT ;  /* 0x000000000000794d */ /* 0x000fea0003800000 */
        .weak           $__internal_0_$__cuda_sm20_rcp_rn_f32_slowpath
        .type           $__internal_0_$__cuda_sm20_rcp_rn_f32_slowpath,@function
        .size           $__internal_0_$__cuda_sm20_rcp_rn_f32_slowpath,(.L_x_22 - $__internal_0_$__cuda_sm20_rcp_rn_f32_slowpath)
$__internal_0_$__cuda_sm20_rcp_rn_f32_slowpath:
[----:B------:R-:W-:-:S05]  /*1b70*/  IMAD.SHL.U32 R5, R7, 0x2, RZ ;  /* 0x0000000207057824 */ /* 0x000fca00078e00ff */
[----:B------:R-:W-:Y:S01]  /*1b80*/  SHF.R.U32.HI R9, RZ, 0x18, R5 ;  /* 0x00000018ff097819 */ /* 0x000fe20000011605 */
[----:B------:R-:W-:-:S03]  /*1b90*/  IMAD.MOV.U32 R5, RZ, RZ, R7 ;  /* 0x000000ffff057224 */ /* 0x000fc600078e0007 */
[----:B------:R-:W-:-:S13]  /*1ba0*/  ISETP.NE.U32.AND P0, PT, R9, RZ, PT ;  /* 0x000000ff0900720c */ /* 0x000fda0003f05070 */
[----:B------:R-:W-:Y:S05]  /*1bb0*/  @P0 BRA `(.L_x_18) ;  /* 0x00000000002c0947 */ /* 0x000fea0003800000 */
[----:B------:R-:W-:-:S05]  /*1bc0*/  IMAD.SHL.U32 R7, R5, 0x2, RZ ;  /* 0x0000000205077824 */ /* 0x000fca00078e00ff */
[----:B------:R-:W-:-:S13]  /*1bd0*/  ISETP.NE.AND P0, PT, R7, RZ, PT ;  /* 0x000000ff0700720c */ /* 0x000fda0003f05270 */
[----:B------:R2:W3:Y:S01]  /*1be0*/  @!P0 MUFU.RCP R7, R5 ;  /* 0x0000000500078308 */ /* 0x0004e20000001000 */
[----:B------:R-:W-:Y:S05]  /*1bf0*/  @!P0 BRA `(.L_x_19) ;  /* 0x0000000000a48947 */ /* 0x000fea0003800000 */
[----:B------:R-:W-:-:S04]  /*1c00*/  FFMA R9, R5, 1.84467440737095516160e+19, RZ ;  /* 0x5f80000005097823 */ /* 0x000fc800000000ff */
[----:B------:R-:W2:Y:S02]  /*1c10*/  MUFU.RCP R10, R9 ;  /* 0x00000009000a7308 */ /* 0x000ea40000001000 */
[----:B--2---:R-:W-:-:S04]  /*1c20*/  FFMA R5, R9, R10, -1 ;  /* 0xbf80000009057423 */ /* 0x004fc8000000000a */
[----:B------:R-:W-:-:S04]  /*1c30*/  FADD.FTZ R5, -R5, -RZ ;  /* 0x800000ff05057221 */ /* 0x000fc80000010100 */
[----:B------:R-:W-:-:S04]  /*1c40*/  FFMA R5, R10, R5, R10 ;  /* 0x000000050a057223 */ /* 0x000fc8000000000a */
[----:B---3--:R-:W-:Y:S01]  /*1c50*/  FFMA R7, R5, 1.84467440737095516160e+19, RZ ;  /* 0x5f80000005077823 */ /* 0x008fe200000000ff */
[----:B------:R-:W-:Y:S06]  /*1c60*/  BRA `(.L_x_19) ;  /* 0x0000000000887947 */ /* 0x000fec0003800000 */
.L_x_18:
[----:B------:R-:W-:-:S05]  /*1c70*/  VIADD R7, R9, 0xffffff03 ;  /* 0xffffff0309077836 */ /* 0x000fca0000000000 */
[----:B------:R-:W-:-:S13]  /*1c80*/  ISETP.GT.U32.AND P0, PT, R7, 0x1, PT ;  /* 0x000000010700780c */ /* 0x000fda0003f04070 */
[----:B------:R-:W-:Y:S05]  /*1c90*/  @P0 BRA `(.L_x_20) ;  /* 0x0000000000780947 */ /* 0x000fea0003800000 */
[----:B------:R-:W-:Y:S01]  /*1ca0*/  LOP3.LUT R10, R5, 0x7fffff, RZ, 0xc0, !PT ;  /* 0x007fffff050a7812 */ /* 0x000fe200078ec0ff */
[----:B------:R-:W-:Y:S02]  /*1cb0*/  IMAD.MOV.U32 R14, RZ, RZ, 0x3 ;  /* 0x00000003ff0e7424 */ /* 0x000fe400078e00ff */
[----:B------:R-:W-:Y:S01]  /*1cc0*/  VIADD R9, R9, 0xffffff04 ;  /* 0xffffff0409097836 */ /* 0x000fe20000000000 */
[----:B------:R-:W-:Y:S02]  /*1cd0*/  LOP3.LUT R10, R10, 0x3f800000, RZ, 0xfc, !PT ;  /* 0x3f8000000a0a7812 */ /* 0x000fe400078efcff */
[----:B------:R-:W-:Y:S02]  /*1ce0*/  SHF.L.U32 R15, R14, R7, RZ ;  /* 0x000000070e0f7219 */ /* 0x000fe400000006ff */
[----:B------:R-:W0:Y:S02]  /*1cf0*/  MUFU.RCP R11, R10 ;  /* 0x0000000a000b7308 */ /* 0x000e240000001000 */
[----:B0-----:R-:W-:-:S04]  /*1d00*/  FFMA R12, R10, R11, -1 ;  /* 0xbf8000000a0c7423 */ /* 0x001fc8000000000b */
[----:B------:R-:W-:-:S04]  /*1d10*/  FADD.FTZ R12, -R12, -RZ ;  /* 0x800000ff0c0c7221 */ /* 0x000fc80000010100 */
[CCC-:B------:R-:W-:Y:S01]  /*1d20*/  FFMA.RM R13, R11.reuse, R12.reuse, R11.reuse ;  /* 0x0000000c0b0d7223 */ /* 0x1c0fe2000000400b */
[----:B------:R-:W-:-:S04]  /*1d30*/  FFMA.RP R12, R11, R12, R11 ;  /* 0x0000000c0b0c7223 */ /* 0x000fc8000000800b */
[C---:B------:R-:W-:Y:S02]  /*1d40*/  LOP3.LUT R11, R13.reuse, 0x7fffff, RZ, 0xc0, !PT ;  /* 0x007fffff0d0b7812 */ /* 0x040fe400078ec0ff */
[----:B------:R-:W-:Y:S02]  /*1d50*/  FSETP.NEU.FTZ.AND P0, PT, R13, R12, PT ;  /* 0x0000000c0d00720b */ /* 0x000fe40003f1d000 */
[----:B------:R-:W-:Y:S02]  /*1d60*/  LOP3.LUT R12, R11, 0x800000, RZ, 0xfc, !PT ;  /* 0x008000000b0c7812 */ /* 0x000fe400078efcff */
[----:B------:R-:W-:Y:S02]  /*1d70*/  SEL R11, RZ, 0xffffffff, !P0 ;  /* 0xffffffffff0b7807 */ /* 0x000fe40004000000 */
[----:B------:R-:W-:Y:S02]  /*1d80*/  LOP3.LUT R10, R15, R12, RZ, 0xc0, !PT ;  /* 0x0000000c0f0a7212 */ /* 0x000fe400078ec0ff */
[----:B------:R-:W-:-:S02]  /*1d90*/  IADD3 R11, PT, PT, -R11, RZ, RZ ;  /* 0x000000ff0b0b7210 */ /* 0x000fc40007ffe1ff */
[-C--:B------:R-:W-:Y:S02]  /*1da0*/  SHF.R.U32.HI R10, RZ, R7.reuse, R10 ;  /* 0x00000007ff0a7219 */ /* 0x080fe4000001160a */
[--C-:B------:R-:W-:Y:S02]  /*1db0*/  LOP3.LUT P1, RZ, R11, R7, R12.reuse, 0xf8, !PT ;  /* 0x000000070bff7212 */ /* 0x100fe4000782f80c */
[C---:B------:R-:W-:Y:S02]  /*1dc0*/  LOP3.LUT P0, RZ, R10.reuse, 0x1, RZ, 0xc0, !PT ;  /* 0x000000010aff7812 */ /* 0x040fe4000780c0ff */
[----:B------:R-:W-:Y:S02]  /*1dd0*/  LOP3.LUT P2, RZ, R10, 0x2, RZ, 0xc0, !PT ;  /* 0x000000020aff7812 */ /* 0x000fe4000784c0ff */
[----:B------:R-:W-:Y:S02]  /*1de0*/  SHF.R.U32.HI R12, RZ, R9, R12 ;  /* 0x00000009ff0c7219 */ /* 0x000fe4000001160c */
[----:B------:R-:W-:-:S02]  /*1df0*/  PLOP3.LUT P0, PT, P0, P1, P2, 0xe0, 0x0 ;  /* 0x000000000000781c */ /* 0x000fc40000703c20 */
[----:B------:R-:W-:Y:S02]  /*1e00*/  LOP3.LUT P1, RZ, R5, 0x7fffff, RZ, 0xc0, !PT ;  /* 0x007fffff05ff7812 */ /* 0x000fe4000782c0ff */
[----:B------:R-:W-:-:S05]  /*1e10*/  SEL R7, RZ, 0x1, !P0 ;  /* 0x00000001ff077807 */ /* 0x000fca0004000000 */
[----:B------:R-:W-:-:S05]  /*1e20*/  IMAD.MOV R7, RZ, RZ, -R7 ;  /* 0x000000ffff077224 */ /* 0x000fca00078e0a07 */
[----:B------:R-:W-:-:S13]  /*1e30*/  ISETP.GE.AND P0, PT, R7, RZ, PT ;  /* 0x000000ff0700720c */ /* 0x000fda0003f06270 */
[----:B------:R-:W-:-:S04]  /*1e40*/  @!P0 VIADD R12, R12, 0x1 ;  /* 0x000000010c0c8836 */ /* 0x000fc80000000000 */
[----:B------:R-:W-:-:S05]  /*1e50*/  @!P1 IMAD.SHL.U32 R12, R12, 0x2, RZ ;  /* 0x000000020c0c9824 */ /* 0x000fca00078e00ff */
[----:B------:R-:W-:Y:S01]  /*1e60*/  LOP3.LUT R7, R12, 0x80000000, R5, 0xf8, !PT ;  /* 0x800000000c077812 */ /* 0x000fe200078ef805 */
[----:B------:R-:W-:Y:S06]  /*1e70*/  BRA `(.L_x_19) ;  /* 0x0000000000047947 */ /* 0x000fec0003800000 */
.L_x_20:
[----:B------:R0:W1:Y:S02]  /*1e80*/  MUFU.RCP R7, R5 ;  /* 0x0000000500077308 */ /* 0x0000640000001000 */
.L_x_19:
[----:B------:R-:W-:-:S04]  /*1e90*/  IMAD.MOV.U32 R9, RZ, RZ, 0x0 ;  /* 0x00000000ff097424 */ /* 0x000fc800078e00ff */
[----:B0123--:R-:W-:Y:S05]  /*1ea0*/  RET.REL.NODEC R8 `(_Z17VectorizedDstMaskIfhEvmifPKT_PT0_PS0_bii) ;  /* 0xffffffe008547950 */ /* 0x00ffea0003c3ffff */
.L_x_21:
[----:B------:R-:W-:-:S00]  /*1eb0*/  BRA `(.L_x_21) ;  /* 0xfffffffc00fc7947 */ /* 0x000fc0000383ffff */
[----:B------:R-:W-:-:S00]  /*1ec0*/  NOP ;  /* 0x0000000000007918 */ /* 0x000fc00000000000 */
        /* <DEDUP_REMOVED lines=11> */
.L_x_22:


//--------------------- .nv.global.init           --------------------------
	.section	.nv.global.init,"aw",@progbits
	.align	4
.nv.global.init:
	.type		mrg32k3aM1SubSeq,@object
	.size		mrg32k3aM1SubSeq,(mrg32k3aM2SubSeq - mrg32k3aM1SubSeq)
mrg32k3aM1SubSeq:
        /*0000*/ 	.byte	0x0b, 0xcc, 0xee, 0x04, 0x73, 0x29, 0x8b, 0x6f, 0xf6, 0x53, 0x03, 0xf6, 0x23, 0xf6, 0xea, 0xda
        /* <DEDUP_REMOVED lines=125> */
	.type		mrg32k3aM2SubSeq,@object
	.size		mrg32k3aM2SubSeq,(mrg32k3aM1 - mrg32k3aM2SubSeq)
mrg32k3aM2SubSeq:
        /* <DEDUP_REMOVED lines=126> */
	.type		mrg32k3aM1,@object
	.size		mrg32k3aM1,(mrg32k3aM1Seq - mrg32k3aM1)
mrg32k3aM1:
        /* <DEDUP_REMOVED lines=144> */
	.type		mrg32k3aM1Seq,@object
	.size		mrg32k3aM1Seq,(mrg32k3aM2 - mrg32k3aM1Seq)
mrg32k3aM1Seq:
        /* <DEDUP_REMOVED lines=144> */
	.type		mrg32k3aM2,@object
	.size		mrg32k3aM2,(mrg32k3aM2Seq - mrg32k3aM2)
mrg32k3aM2:
        /* <DEDUP_REMOVED lines=144> */
	.type		mrg32k3aM2Seq,@object
	.size		mrg32k3aM2Seq,(precalc_xorwow_matrix - mrg32k3aM2Seq)
mrg32k3aM2Seq:
        /* <DEDUP_REMOVED lines=144> */
	.type		precalc_xorwow_matrix,@object
	.size		precalc_xorwow_matrix,(precalc_xorwow_offset_matrix - precalc_xorwow_matrix)
precalc_xorwow_matrix:
        /* <DEDUP_REMOVED lines=6400> */
	.type		precalc_xorwow_offset_matrix,@object
	.size		precalc_xorwow_offset_matrix,(.L_1 - precalc_xorwow_offset_matrix)
precalc_xorwow_offset_matrix:
        /* <DEDUP_REMOVED lines=6400> */
.L_1:


//--------------------- .nv.shared.reserved.0     --------------------------
	.section	.nv.shared.reserved.0,"aw",@nobits
	.weak		__nv_reservedSMEM_offset_0_alias
	.size		__nv_reservedSMEM_offset_0_alias, 0, 64
	.other		__nv_reservedSMEM_offset_0_alias,@"STO_CUDA_RESERVED_SHARED STV_DEFAULT"
__nv_reservedSMEM_offset_0_alias:
	.zero		0
	.zero		64


//--------------------- .nv.constant0._Z17VectorizedDstMaskIfhEvmifPKT_PT0_PS0_bii --------------------------
	.section	.nv.constant0._Z17VectorizedDstMaskIfhEvmifPKT_PT0_PS0_bii,"a",@progbits
	.sectionflags	@""
	.align	4
.nv.constant0._Z17VectorizedDstMaskIfhEvmifPKT_PT0_PS0_bii:
	.zero		948


//--------------------- SYMBOLS --------------------------

	.type		.nv.reservedSmem.offset0,@object
	.size		.nv.reservedSmem.offset0,0x4
